//
// Generated by NVIDIA NVVM Compiler
//
// Compiler Build ID: CL-36424714
// Cuda compilation tools, release 13.0, V13.0.88
// Based on NVVM 20.0.0
//

.version 9.0
.target sm_100
.address_size 64

// _ZZ12expand_level8GPU_DataE9warp_data has been demoted
// _ZZ16transfer_buffers8GPU_DataE11tasks_write has been demoted
// _ZZ16transfer_buffers8GPU_DataE18tasks_offset_write has been demoted
// _ZZ16transfer_buffers8GPU_DataE13cliques_write has been demoted
// _ZZ16transfer_buffers8GPU_DataE20cliques_offset_write has been demoted
// _ZZ16transfer_buffers8GPU_DataE5twarp has been demoted
// _ZZ16transfer_buffers8GPU_DataE12toffsetwrite has been demoted
// _ZZ16transfer_buffers8GPU_DataE6twrite has been demoted
// _ZZ16transfer_buffers8GPU_DataE9tasks_end has been demoted

.func  (.param .b32 func_retval0) _Z20device_bsearch_arrayPiii(
	.param .b64 _Z20device_bsearch_arrayPiii_param_0,
	.param .b32 _Z20device_bsearch_arrayPiii_param_1,
	.param .b32 _Z20device_bsearch_arrayPiii_param_2
)
{
	.reg .pred 	%p<5>;
	.reg .b32 	%r<17>;
	.reg .b64 	%rd<5>;

	ld.param.u64 	%rd2, [_Z20device_bsearch_arrayPiii_param_0];
	ld.param.u32 	%r15, [_Z20device_bsearch_arrayPiii_param_1];
	ld.param.u32 	%r8, [_Z20device_bsearch_arrayPiii_param_2];
$L__BB0_1:
	mov.u32 	%r1, %r15;
	setp.lt.s32 	%p1, %r1, 1;
	mov.b32 	%r9, -1;
	mov.u32 	%r16, %r9;
	@%p1 bra 	$L__BB0_6;
	shr.u32 	%r15, %r1, 1;
	mul.wide.u32 	%rd3, %r15, 4;
	add.s64 	%rd1, %rd2, %rd3;
	ld.u32 	%r3, [%rd1];
	setp.eq.s32 	%p2, %r3, %r8;
	mov.u32 	%r16, %r15;
	@%p2 bra 	$L__BB0_6;
	setp.gt.s32 	%p3, %r3, %r8;
	@%p3 bra 	$L__BB0_1;
	add.s64 	%rd4, %rd1, 4;
	not.b32 	%r11, %r15;
	add.s32 	%r12, %r1, %r11;
	{ // callseq 0, 0
	.param .b64 param0;
	st.param.b64 	[param0], %rd4;
	.param .b32 param1;
	st.param.b32 	[param1], %r12;
	.param .b32 param2;
	st.param.b32 	[param2], %r8;
	.param .b32 retval0;
	call.uni (retval0), 
	_Z20device_bsearch_arrayPiii, 
	(
	param0, 
	param1, 
	param2
	);
	ld.param.b32 	%r13, [retval0];
	} // callseq 0
	setp.eq.s32 	%p4, %r13, -1;
	mov.u32 	%r16, %r9;
	@%p4 bra 	$L__BB0_6;
	add.s32 	%r14, %r15, %r13;
	add.s32 	%r16, %r14, 1;
$L__BB0_6:
	st.param.b32 	[func_retval0], %r16;
	ret;

}
	// .globl	_Z12expand_level8GPU_Data
.visible .entry _Z12expand_level8GPU_Data(
	.param .align 8 .b8 _Z12expand_level8GPU_Data_param_0[312]
)
{
	.reg .pred 	%p<290>;
	.reg .b16 	%rs<4>;
	.reg .b32 	%r<517>;
	.reg .b64 	%rd<366>;
	// demoted variable
	.shared .align 8 .b8 _ZZ12expand_level8GPU_DataE9warp_data[32272];
	mov.b64 	%rd67, _Z12expand_level8GPU_Data_param_0;
	mov.u64 	%rd1, %rd67;
	mov.u32 	%r196, %ctaid.x;
	mov.u32 	%r197, %ntid.x;
	mov.u32 	%r198, %tid.x;
	mad.lo.s32 	%r1, %r196, %r197, %r198;
	shr.s32 	%r199, %r1, 31;
	shr.u32 	%r200, %r199, 27;
	add.s32 	%r201, %r1, %r200;
	shr.s32 	%r2, %r201, 5;
	ld.param.u64 	%rd68, [_Z12expand_level8GPU_Data_param_0];
	cvta.to.global.u64 	%rd69, %rd68;
	ld.global.u64 	%rd70, [%rd69];
	and.b64  	%rd71, %rd70, 1;
	setp.eq.b64 	%p8, %rd71, 1;
	not.pred 	%p9, %p8;
	@%p9 bra 	$L__BB1_2;
	ld.param.u64 	%rd361, [%rd1+8];
	ld.param.u64 	%rd362, [%rd1+16];
	ld.param.u64 	%rd363, [%rd1+24];
	bra.uni 	$L__BB1_3;
$L__BB1_2:
	ld.param.u64 	%rd361, [%rd1+32];
	ld.param.u64 	%rd362, [%rd1+40];
	ld.param.u64 	%rd363, [%rd1+48];
$L__BB1_3:
	cvta.to.global.u64 	%rd11, %rd363;
	cvta.to.global.u64 	%rd12, %rd361;
	cvt.s64.s32 	%rd13, %r2;
	ld.global.u64 	%rd72, [%rd12];
	setp.le.u64 	%p10, %rd72, %rd13;
	@%p10 bra 	$L__BB1_219;
	mul.hi.s32 	%r202, %r2, 1321528399;
	shr.u32 	%r203, %r202, 31;
	shr.s32 	%r204, %r202, 2;
	add.s32 	%r205, %r204, %r203;
	mul.lo.s32 	%r206, %r205, 13;
	sub.s32 	%r3, %r2, %r206;
	and.b32  	%r4, %r1, 31;
	shl.b32 	%r207, %r3, 3;
	mov.u32 	%r208, _ZZ12expand_level8GPU_DataE9warp_data;
	add.s32 	%r5, %r208, %r207;
	shl.b32 	%r209, %r3, 2;
	add.s32 	%r210, %r208, %r209;
	add.s32 	%r6, %r210, 208;
	and.b32  	%r214, %r201, -32;
	sub.s32 	%r7, %r1, %r214;
	shr.s32 	%r8, %r1, 5;
	mul.lo.s32 	%r9, %r2, 20000;
	shl.b32 	%r10, %r7, 1;
	mad.lo.s32 	%r11, %r3, -7, %r5;
	mul.hi.s32 	%r215, %r8, 1321528399;
	shr.u32 	%r216, %r215, 31;
	shr.u32 	%r217, %r215, 2;
	add.s32 	%r218, %r217, %r216;
	mul.lo.s32 	%r219, %r218, 13;
	sub.s32 	%r220, %r8, %r219;
	shl.b32 	%r221, %r220, 2;
	add.s32 	%r222, %r208, %r221;
	add.s32 	%r12, %r222, 416;
	cvta.to.global.u64 	%rd14, %rd362;
	mov.u64 	%rd364, %rd13;
	mov.u32 	%r458, %r2;
$L__BB1_5:
	setp.ne.s32 	%p11, %r4, 0;
	@%p11 bra 	$L__BB1_11;
	shl.b64 	%rd73, %rd364, 3;
	add.s64 	%rd74, %rd14, %rd73;
	ld.global.u64 	%rd365, [%rd74];
	st.shared.u64 	[%r5], %rd365;
	ld.global.u64 	%rd17, [%rd74+8];
	st.shared.u64 	[%r5+104], %rd17;
	cvt.u32.u64 	%r224, %rd365;
	cvt.u32.u64 	%r225, %rd17;
	sub.s32 	%r14, %r225, %r224;
	st.shared.u32 	[%r6], %r14;
	mov.b32 	%r460, 0;
	st.shared.u32 	[%r6+52], %r460;
	setp.le.u64 	%p12, %rd17, %rd365;
	@%p12 bra 	$L__BB1_10;
	mov.b32 	%r460, 0;
$L__BB1_8:
	mad.lo.s64 	%rd75, %rd365, 20, %rd11;
	ld.global.u32 	%r227, [%rd75+4];
	setp.ne.s32 	%p13, %r227, 1;
	@%p13 bra 	$L__BB1_10;
	add.s32 	%r460, %r460, 1;
	st.shared.u32 	[%r6+52], %r460;
	add.s64 	%rd365, %rd365, 1;
	setp.lt.u64 	%p14, %rd365, %rd17;
	@%p14 bra 	$L__BB1_8;
$L__BB1_10:
	sub.s32 	%r228, %r14, %r460;
	st.shared.u32 	[%r6+104], %r228;
	st.shared.u32 	[%r6+156], %r228;
$L__BB1_11:
	bar.warp.sync 	-1;
	ld.shared.u32 	%r229, [%r6];
	cvt.s64.s32 	%rd20, %r229;
	setp.ge.s32 	%p16, %r7, %r229;
	mov.pred 	%p15, 0;
	mov.pred 	%p284, %p15;
	@%p16 bra 	$L__BB1_16;
	cvt.u32.u64 	%r230, %rd20;
	ld.shared.u64 	%rd21, [%r5];
	add.s32 	%r18, %r230, -1;
	ld.param.u64 	%rd76, [%rd1+144];
	cvta.to.global.u64 	%rd77, %rd76;
	mul.wide.s32 	%rd78, %r230, 4;
	add.s64 	%rd22, %rd77, %rd78;
	mov.u32 	%r461, %r7;
	bra.uni 	$L__BB1_14;
$L__BB1_13:
	add.s32 	%r461, %r461, 32;
	setp.ge.s32 	%p22, %r461, %r230;
	mov.pred 	%p284, %p15;
	@%p22 bra 	$L__BB1_16;
$L__BB1_14:
	cvt.s64.s32 	%rd79, %r461;
	add.s64 	%rd80, %rd21, %rd79;
	mad.lo.s64 	%rd81, %rd80, 20, %rd11;
	add.s64 	%rd23, %rd81, 16;
	ld.global.u32 	%r231, [%rd81+16];
	setp.ne.s32 	%p18, %r231, %r18;
	mov.pred 	%p284, -1;
	@%p18 bra 	$L__BB1_16;
	ld.global.u32 	%r232, [%rd23+-8];
	ld.global.u32 	%r233, [%rd23+-4];
	add.s32 	%r234, %r233, %r232;
	ld.global.u32 	%r235, [%rd22];
	setp.ge.s32 	%p20, %r234, %r235;
	@%p20 bra 	$L__BB1_13;
$L__BB1_16:
	mov.b32 	%r237, -1;
	vote.sync.any.pred 	%p23, %p284, %r237;
	not.pred 	%p24, %p23;
	@%p24 bra 	$L__BB1_32;
	ld.shared.u32 	%r246, [%r6+156];
	setp.lt.s32 	%p28, %r246, 1;
	@%p28 bra 	$L__BB1_218;
	ld.param.u64 	%rd24, [%rd1+224];
	ld.param.u64 	%rd117, [%rd1+232];
	cvta.to.global.u64 	%rd25, %rd117;
	ld.param.u64 	%rd26, [%rd1+240];
	ld.param.u64 	%rd118, [%rd1+248];
	cvta.to.global.u64 	%rd27, %rd118;
	ld.param.u64 	%rd119, [%rd1+144];
	cvta.to.global.u64 	%rd28, %rd119;
	ld.param.u64 	%rd120, [%rd1+152];
	cvta.to.global.u64 	%rd29, %rd120;
	mov.b32 	%r463, 0;
$L__BB1_19:
	setp.eq.s32 	%p29, %r463, 0;
	@%p29 bra 	$L__BB1_30;
	setp.ne.s32 	%p30, %r4, 0;
	@%p30 bra 	$L__BB1_22;
	ld.shared.u32 	%r248, [%r6+104];
	add.s32 	%r249, %r248, -1;
	st.shared.u32 	[%r6+104], %r249;
	ld.shared.u32 	%r250, [%r6];
	add.s32 	%r251, %r250, -1;
	st.shared.u32 	[%r6], %r251;
$L__BB1_22:
	bar.warp.sync 	-1;
	ld.shared.u64 	%rd33, [%r5];
	ld.shared.u32 	%r24, [%r6];
	setp.ge.s32 	%p31, %r7, %r24;
	@%p31 bra 	$L__BB1_29;
	cvt.s64.s32 	%rd121, %r24;
	add.s64 	%rd122, %rd33, %rd121;
	mad.lo.s64 	%rd123, %rd122, 20, %rd11;
	ld.global.u32 	%r252, [%rd123];
	mul.wide.s32 	%rd124, %r252, 8;
	add.s64 	%rd34, %rd25, %rd124;
	add.s64 	%rd35, %rd27, %rd124;
	mov.u32 	%r464, %r7;
$L__BB1_24:
	ld.global.u64 	%rd125, [%rd34];
	shl.b64 	%rd126, %rd125, 2;
	add.s64 	%rd127, %rd24, %rd126;
	ld.global.u64 	%rd128, [%rd34+8];
	cvt.u32.u64 	%r253, %rd125;
	cvt.u32.u64 	%r254, %rd128;
	sub.s32 	%r255, %r254, %r253;
	cvt.s64.s32 	%rd37, %r464;
	add.s64 	%rd129, %rd33, %rd37;
	mad.lo.s64 	%rd38, %rd129, 20, %rd11;
	ld.global.u32 	%r256, [%rd38];
	{ // callseq 1, 0
	.param .b64 param0;
	st.param.b64 	[param0], %rd127;
	.param .b32 param1;
	st.param.b32 	[param1], %r255;
	.param .b32 param2;
	st.param.b32 	[param2], %r256;
	.param .b32 retval0;
	call.uni (retval0), 
	_Z20device_bsearch_arrayPiii, 
	(
	param0, 
	param1, 
	param2
	);
	ld.param.b32 	%r257, [retval0];
	} // callseq 1
	setp.eq.s32 	%p32, %r257, -1;
	@%p32 bra 	$L__BB1_26;
	ld.global.u32 	%r259, [%rd38+12];
	add.s32 	%r260, %r259, -1;
	st.global.u32 	[%rd38+12], %r260;
$L__BB1_26:
	ld.global.u64 	%rd130, [%rd35];
	shl.b64 	%rd131, %rd130, 2;
	add.s64 	%rd132, %rd26, %rd131;
	ld.global.u64 	%rd133, [%rd35+8];
	cvt.u32.u64 	%r261, %rd130;
	cvt.u32.u64 	%r262, %rd133;
	sub.s32 	%r263, %r262, %r261;
	add.s64 	%rd134, %rd33, %rd37;
	mad.lo.s64 	%rd40, %rd134, 20, %rd11;
	ld.global.u32 	%r264, [%rd40];
	{ // callseq 2, 0
	.param .b64 param0;
	st.param.b64 	[param0], %rd132;
	.param .b32 param1;
	st.param.b32 	[param1], %r263;
	.param .b32 param2;
	st.param.b32 	[param2], %r264;
	.param .b32 retval0;
	call.uni (retval0), 
	_Z20device_bsearch_arrayPiii, 
	(
	param0, 
	param1, 
	param2
	);
	ld.param.b32 	%r265, [retval0];
	} // callseq 2
	setp.eq.s32 	%p33, %r265, -1;
	@%p33 bra 	$L__BB1_28;
	ld.global.u32 	%r267, [%rd40+16];
	add.s32 	%r268, %r267, -1;
	st.global.u32 	[%rd40+16], %r268;
$L__BB1_28:
	cvt.u32.u64 	%r269, %rd37;
	add.s32 	%r464, %r269, 32;
	setp.lt.s32 	%p34, %r464, %r24;
	@%p34 bra 	$L__BB1_24;
$L__BB1_29:
	bar.warp.sync 	-1;
$L__BB1_30:
	ld.shared.u32 	%r27, [%r6+52];
	setp.ge.s32 	%p36, %r7, %r27;
	mov.pred 	%p35, 0;
	mov.pred 	%p285, %p35;
	@%p36 bra 	$L__BB1_43;
	ld.shared.u64 	%rd41, [%r5];
	ld.global.u32 	%r28, [%rd29];
	mul.wide.s32 	%rd135, %r28, 4;
	add.s64 	%rd136, %rd28, %rd135;
	ld.global.u32 	%r29, [%rd136];
	mov.u32 	%r465, %r7;
	bra.uni 	$L__BB1_38;
$L__BB1_32:
	cvt.u32.u64 	%r239, %rd20;
	setp.ge.s32 	%p25, %r7, %r239;
	ld.param.u64 	%rd82, [%rd1+288];
	cvta.to.global.u64 	%rd83, %rd82;
	ld.param.u64 	%rd84, [%rd1+280];
	cvta.to.global.u64 	%rd85, %rd84;
	shl.b64 	%rd86, %rd13, 3;
	add.s64 	%rd87, %rd85, %rd86;
	ld.global.u64 	%rd88, [%rd87];
	mul.lo.s32 	%r240, %r2, 500;
	cvt.s64.s32 	%rd89, %r240;
	add.s64 	%rd90, %rd88, %rd89;
	shl.b64 	%rd91, %rd90, 3;
	add.s64 	%rd92, %rd83, %rd91;
	ld.global.u64 	%rd93, [%rd92];
	mul.lo.s32 	%r241, %r2, 50000;
	cvt.s64.s32 	%rd94, %r241;
	add.s64 	%rd30, %rd93, %rd94;
	@%p25 bra 	$L__BB1_35;
	ld.param.u64 	%rd95, [%rd1+296];
	cvta.to.global.u64 	%rd31, %rd95;
	ld.shared.u64 	%rd32, [%r5];
	mov.u32 	%r462, %r7;
$L__BB1_34:
	cvt.s64.s32 	%rd96, %r462;
	add.s64 	%rd97, %rd30, %rd96;
	shl.b64 	%rd98, %rd97, 2;
	add.s64 	%rd99, %rd31, %rd98;
	add.s64 	%rd100, %rd32, %rd96;
	mad.lo.s64 	%rd101, %rd100, 20, %rd11;
	ld.global.u32 	%r243, [%rd101];
	st.global.u32 	[%rd99], %r243;
	add.s32 	%r462, %r462, 32;
	setp.lt.s32 	%p26, %r462, %r239;
	@%p26 bra 	$L__BB1_34;
$L__BB1_35:
	setp.ne.s32 	%p27, %r4, 0;
	@%p27 bra 	$L__BB1_218;
	cvta.to.global.u64 	%rd103, %rd84;
	mul.wide.s32 	%rd104, %r8, 8;
	add.s64 	%rd105, %rd103, %rd104;
	ld.global.u64 	%rd106, [%rd105];
	add.s64 	%rd107, %rd106, 1;
	st.global.u64 	[%rd105], %rd107;
	mul.lo.s32 	%r244, %r8, 50000;
	cvt.s64.s32 	%rd108, %r244;
	sub.s64 	%rd109, %rd30, %rd108;
	add.s64 	%rd110, %rd109, %rd20;
	cvta.to.global.u64 	%rd112, %rd82;
	mul.lo.s32 	%r245, %r8, 500;
	cvt.s64.s32 	%rd113, %r245;
	add.s64 	%rd114, %rd107, %rd113;
	shl.b64 	%rd115, %rd114, 3;
	add.s64 	%rd116, %rd112, %rd115;
	st.global.u64 	[%rd116], %rd110;
	bra.uni 	$L__BB1_218;
$L__BB1_37:
	add.s32 	%r465, %r465, 32;
	setp.ge.s32 	%p45, %r465, %r27;
	mov.pred 	%p285, %p35;
	@%p45 bra 	$L__BB1_43;
$L__BB1_38:
	cvt.s64.s32 	%rd137, %r465;
	add.s64 	%rd138, %rd41, %rd137;
	mad.lo.s64 	%rd42, %rd138, 20, %rd11;
	ld.global.u32 	%r270, [%rd42+8];
	ld.global.u32 	%r32, [%rd42+12];
	add.s32 	%r33, %r32, %r270;
	setp.lt.s32 	%p38, %r33, %r29;
	mov.pred 	%p285, -1;
	@%p38 bra 	$L__BB1_43;
	ld.global.u32 	%r271, [%rd42+16];
	add.s32 	%r272, %r28, -1;
	setp.lt.s32 	%p40, %r271, %r272;
	@%p40 bra 	$L__BB1_43;
	add.s32 	%r34, %r32, %r27;
	setp.lt.s32 	%p41, %r34, %r28;
	mov.u32 	%r466, %r29;
	@%p41 bra 	$L__BB1_42;
	mul.wide.s32 	%rd139, %r34, 4;
	add.s64 	%rd140, %rd28, %rd139;
	ld.global.u32 	%r466, [%rd140];
$L__BB1_42:
	setp.ge.s32 	%p43, %r33, %r466;
	@%p43 bra 	$L__BB1_37;
$L__BB1_43:
	mov.b32 	%r273, -1;
	vote.sync.any.pred 	%p46, %p285, %r273;
	@%p46 bra 	$L__BB1_217;
	setp.ne.s32 	%p47, %r4, 0;
	@%p47 bra 	$L__BB1_46;
	st.shared.u32 	[%r6+208], %r27;
	ld.shared.u32 	%r275, [%r6+104];
	st.shared.u32 	[%r6+260], %r275;
	ld.shared.u32 	%r276, [%r6];
	st.shared.u32 	[%r6+312], %r276;
$L__BB1_46:
	bar.warp.sync 	-1;
	ld.shared.u32 	%r468, [%r6+312];
	setp.lt.s32 	%p48, %r468, 121;
	mul.lo.s32 	%r277, %r3, 120;
	mul.wide.s32 	%rd141, %r277, 20;
	mov.u32 	%r278, _ZZ12expand_level8GPU_DataE9warp_data;
	cvt.u64.u32 	%rd142, %r278;
	cvta.shared.u64 	%rd143, %rd142;
	add.s64 	%rd144, %rd143, %rd141;
	add.s64 	%rd145, %rd144, 572;
	ld.param.u64 	%rd146, [%rd1+104];
	mul.wide.s32 	%rd147, %r9, 20;
	add.s64 	%rd148, %rd146, %rd147;
	selp.b64 	%rd43, %rd145, %rd148, %p48;
	setp.ge.s32 	%p49, %r7, %r468;
	@%p49 bra 	$L__BB1_49;
	mov.u32 	%r467, %r7;
$L__BB1_48:
	cvt.s64.s32 	%rd149, %r467;
	mul.wide.s32 	%rd150, %r467, 20;
	add.s64 	%rd151, %rd43, %rd150;
	ld.shared.u64 	%rd152, [%r5];
	add.s64 	%rd153, %rd152, %rd149;
	mad.lo.s64 	%rd154, %rd153, 20, %rd11;
	ld.global.u32 	%r279, [%rd154];
	ld.global.u32 	%r280, [%rd154+4];
	ld.global.u32 	%r281, [%rd154+8];
	ld.global.u32 	%r282, [%rd154+12];
	ld.global.u32 	%r283, [%rd154+16];
	st.u32 	[%rd151], %r279;
	st.u32 	[%rd151+4], %r280;
	st.u32 	[%rd151+8], %r281;
	st.u32 	[%rd151+12], %r282;
	st.u32 	[%rd151+16], %r283;
	add.s32 	%r467, %r467, 32;
	ld.shared.u32 	%r468, [%r6+312];
	setp.lt.s32 	%p50, %r467, %r468;
	@%p50 bra 	$L__BB1_48;
$L__BB1_49:
	setp.ne.s32 	%p51, %r4, 0;
	@%p51 bra 	$L__BB1_51;
	mul.wide.s32 	%rd155, %r468, 20;
	add.s64 	%rd156, %rd43, %rd155;
	mov.b32 	%r284, 1;
	st.u32 	[%rd156+-16], %r284;
	ld.shared.u32 	%r285, [%r6+208];
	add.s32 	%r286, %r285, 1;
	st.shared.u32 	[%r6+208], %r286;
	ld.shared.u32 	%r287, [%r6+260];
	add.s32 	%r288, %r287, -1;
	st.shared.u32 	[%r6+260], %r288;
$L__BB1_51:
	bar.warp.sync 	-1;
	ld.shared.u32 	%r471, [%r6+312];
	mul.wide.s32 	%rd157, %r471, 20;
	add.s64 	%rd158, %rd43, %rd157;
	ld.u32 	%r43, [%rd158+-20];
	setp.ge.s32 	%p52, %r7, %r471;
	@%p52 bra 	$L__BB1_56;
	mov.u32 	%r470, %r7;
$L__BB1_53:
	mul.wide.s32 	%rd159, %r470, 20;
	add.s64 	%rd44, %rd43, %rd159;
	ld.u32 	%r289, [%rd44];
	mul.wide.s32 	%rd160, %r289, 8;
	add.s64 	%rd161, %rd25, %rd160;
	ld.global.u64 	%rd162, [%rd161];
	shl.b64 	%rd163, %rd162, 2;
	add.s64 	%rd164, %rd24, %rd163;
	ld.global.u64 	%rd165, [%rd161+8];
	cvt.u32.u64 	%r290, %rd162;
	cvt.u32.u64 	%r291, %rd165;
	sub.s32 	%r292, %r291, %r290;
	{ // callseq 3, 0
	.param .b64 param0;
	st.param.b64 	[param0], %rd164;
	.param .b32 param1;
	st.param.b32 	[param1], %r292;
	.param .b32 param2;
	st.param.b32 	[param2], %r43;
	.param .b32 retval0;
	call.uni (retval0), 
	_Z20device_bsearch_arrayPiii, 
	(
	param0, 
	param1, 
	param2
	);
	ld.param.b32 	%r293, [retval0];
	} // callseq 3
	setp.eq.s32 	%p53, %r293, -1;
	@%p53 bra 	$L__BB1_55;
	ld.u32 	%r295, [%rd44+12];
	add.s32 	%r296, %r295, -1;
	st.u32 	[%rd44+12], %r296;
	ld.u32 	%r297, [%rd44+8];
	add.s32 	%r298, %r297, 1;
	st.u32 	[%rd44+8], %r298;
	ld.shared.u32 	%r471, [%r6+312];
$L__BB1_55:
	add.s32 	%r470, %r470, 32;
	setp.lt.s32 	%p54, %r470, %r471;
	@%p54 bra 	$L__BB1_53;
$L__BB1_56:
	bar.warp.sync 	-1;
	ld.shared.u32 	%r474, [%r6+208];
	ld.shared.u32 	%r50, [%r6+260];
	setp.lt.s32 	%p55, %r50, 0;
	@%p55 bra 	$L__BB1_78;
	cvt.s64.s32 	%rd45, %r474;
	mov.b32 	%r472, 0;
$L__BB1_58:
	and.b32  	%r300, %r472, 1;
	add.s32 	%r473, %r300, %r10;
	setp.ge.s32 	%p56, %r473, %r50;
	@%p56 bra 	$L__BB1_76;
$L__BB1_59:
	cvt.s64.s32 	%rd166, %r473;
	add.s64 	%rd167, %rd45, %rd166;
	mad.lo.s64 	%rd46, %rd167, 20, %rd43;
	ld.u32 	%r54, [%rd46+-20];
	ld.u32 	%r55, [%rd46+-16];
	ld.u32 	%r56, [%rd46];
	ld.u32 	%r301, [%rd46+4];
	setp.eq.s32 	%p57, %r55, 1;
	setp.ne.s32 	%p58, %r301, 1;
	and.pred  	%p59, %p57, %p58;
	@%p59 bra 	$L__BB1_75;
	ld.u32 	%r58, [%rd46+-12];
	ld.u32 	%r59, [%rd46+-8];
	ld.u32 	%r60, [%rd46+-4];
	setp.eq.s32 	%p60, %r301, 1;
	setp.ne.s32 	%p61, %r55, 1;
	and.pred  	%p62, %p61, %p60;
	@%p62 bra 	$L__BB1_74;
	setp.eq.s32 	%p63, %r55, 2;
	setp.ne.s32 	%p64, %r301, 2;
	and.pred  	%p65, %p63, %p64;
	@%p65 bra 	$L__BB1_75;
	setp.eq.s32 	%p66, %r301, 2;
	setp.ne.s32 	%p67, %r55, 2;
	and.pred  	%p68, %p67, %p66;
	@%p68 bra 	$L__BB1_74;
	setp.eq.s32 	%p69, %r55, 4;
	setp.ne.s32 	%p70, %r301, 4;
	and.pred  	%p71, %p69, %p70;
	@%p71 bra 	$L__BB1_75;
	setp.eq.s32 	%p72, %r301, 4;
	setp.ne.s32 	%p73, %r55, 4;
	and.pred  	%p74, %p73, %p72;
	@%p74 bra 	$L__BB1_74;
	setp.eq.s32 	%p75, %r55, 0;
	setp.ne.s32 	%p76, %r301, 0;
	and.pred  	%p77, %p75, %p76;
	@%p77 bra 	$L__BB1_75;
	setp.eq.s32 	%p78, %r301, 0;
	setp.ne.s32 	%p79, %r55, 0;
	and.pred  	%p80, %p79, %p78;
	@%p80 bra 	$L__BB1_74;
	setp.eq.s32 	%p81, %r55, 3;
	setp.ne.s32 	%p82, %r301, 3;
	and.pred  	%p83, %p81, %p82;
	@%p83 bra 	$L__BB1_75;
	setp.eq.s32 	%p84, %r301, 3;
	setp.ne.s32 	%p85, %r55, 3;
	and.pred  	%p86, %p85, %p84;
	@%p86 bra 	$L__BB1_74;
	setp.eq.s32 	%p88, %r55, -1;
	and.pred  	%p89, %p88, %p58;
	@%p89 bra 	$L__BB1_74;
	setp.ne.s32 	%p90, %r55, -1;
	setp.eq.s32 	%p91, %r301, -1;
	and.pred  	%p92, %p90, %p91;
	@%p92 bra 	$L__BB1_75;
	or.pred  	%p95, %p61, %p58;
	@%p95 bra 	$L__BB1_73;
	setp.gt.s32 	%p99, %r54, %r56;
	@%p99 bra 	$L__BB1_74;
	bra.uni 	$L__BB1_75;
$L__BB1_73:
	or.b32  	%r302, %r55, %r301;
	setp.ne.s32 	%p96, %r302, 0;
	setp.ge.s32 	%p97, %r54, %r56;
	or.pred  	%p98, %p96, %p97;
	@%p98 bra 	$L__BB1_75;
$L__BB1_74:
	ld.u32 	%r303, [%rd46+8];
	ld.u32 	%r304, [%rd46+12];
	ld.u32 	%r305, [%rd46+16];
	st.u32 	[%rd46+-20], %r56;
	st.u32 	[%rd46+-16], %r301;
	st.u32 	[%rd46+-12], %r303;
	st.u32 	[%rd46+-8], %r304;
	st.u32 	[%rd46+-4], %r305;
	st.u32 	[%rd46], %r54;
	st.u32 	[%rd46+4], %r55;
	st.u32 	[%rd46+8], %r58;
	st.u32 	[%rd46+12], %r59;
	st.u32 	[%rd46+16], %r60;
$L__BB1_75:
	add.s32 	%r473, %r473, 64;
	setp.lt.s32 	%p100, %r473, %r50;
	@%p100 bra 	$L__BB1_59;
$L__BB1_76:
	bar.warp.sync 	-1;
	add.s32 	%r62, %r472, 1;
	setp.ne.s32 	%p101, %r472, %r50;
	mov.u32 	%r472, %r62;
	@%p101 bra 	$L__BB1_58;
	ld.shared.u32 	%r474, [%r6+208];
$L__BB1_78:
	add.s32 	%r477, %r474, %r7;
	ld.shared.u32 	%r478, [%r6+312];
	setp.ge.s32 	%p102, %r477, %r478;
	mov.b32 	%r479, 0;
	@%p102 bra 	$L__BB1_83;
	mul.wide.s32 	%rd168, %r43, 8;
	add.s64 	%rd47, %rd27, %rd168;
	mov.b32 	%r479, 0;
$L__BB1_80:
	ld.global.u64 	%rd169, [%rd47];
	shl.b64 	%rd170, %rd169, 2;
	add.s64 	%rd171, %rd26, %rd170;
	ld.global.u64 	%rd172, [%rd47+8];
	cvt.u32.u64 	%r308, %rd169;
	cvt.u32.u64 	%r309, %rd172;
	sub.s32 	%r310, %r309, %r308;
	mul.wide.s32 	%rd173, %r477, 20;
	add.s64 	%rd48, %rd43, %rd173;
	ld.u32 	%r311, [%rd48];
	{ // callseq 4, 0
	.param .b64 param0;
	st.param.b64 	[param0], %rd171;
	.param .b32 param1;
	st.param.b32 	[param1], %r310;
	.param .b32 param2;
	st.param.b32 	[param2], %r311;
	.param .b32 retval0;
	call.uni (retval0), 
	_Z20device_bsearch_arrayPiii, 
	(
	param0, 
	param1, 
	param2
	);
	ld.param.b32 	%r312, [retval0];
	} // callseq 4
	setp.ne.s32 	%p103, %r312, -1;
	@%p103 bra 	$L__BB1_82;
	mov.b32 	%r314, -1;
	st.u32 	[%rd48+4], %r314;
	add.s32 	%r479, %r479, 1;
	ld.shared.u32 	%r478, [%r6+312];
$L__BB1_82:
	add.s32 	%r477, %r477, 32;
	setp.lt.s32 	%p104, %r477, %r478;
	@%p104 bra 	$L__BB1_80;
$L__BB1_83:
	shfl.sync.bfly.b32	%r315|%p105, %r479, 1, 31, -1;
	add.s32 	%r316, %r315, %r479;
	shfl.sync.bfly.b32	%r317|%p106, %r316, 2, 31, -1;
	add.s32 	%r318, %r317, %r316;
	shfl.sync.bfly.b32	%r319|%p107, %r318, 4, 31, -1;
	add.s32 	%r320, %r319, %r318;
	shfl.sync.bfly.b32	%r321|%p108, %r320, 8, 31, -1;
	add.s32 	%r322, %r321, %r320;
	shfl.sync.bfly.b32	%r323|%p109, %r322, 16, 31, -1;
	add.s32 	%r77, %r323, %r322;
	ld.shared.u32 	%r78, [%r6+260];
	setp.lt.s32 	%p110, %r78, 1;
	@%p110 bra 	$L__BB1_105;
	ld.shared.s32 	%rd49, [%r6+208];
	add.s32 	%r79, %r78, -1;
	mov.b32 	%r482, 0;
$L__BB1_85:
	and.b32  	%r325, %r482, 1;
	add.s32 	%r483, %r325, %r10;
	setp.ge.s32 	%p111, %r483, %r79;
	@%p111 bra 	$L__BB1_103;
$L__BB1_86:
	cvt.s64.s32 	%rd174, %r483;
	add.s64 	%rd175, %rd49, %rd174;
	mad.lo.s64 	%rd50, %rd175, 20, %rd43;
	ld.u32 	%r83, [%rd50];
	ld.u32 	%r84, [%rd50+4];
	ld.u32 	%r85, [%rd50+20];
	ld.u32 	%r326, [%rd50+24];
	setp.eq.s32 	%p112, %r84, 1;
	setp.ne.s32 	%p113, %r326, 1;
	and.pred  	%p114, %p112, %p113;
	@%p114 bra 	$L__BB1_102;
	ld.u32 	%r87, [%rd50+8];
	ld.u32 	%r88, [%rd50+12];
	ld.u32 	%r89, [%rd50+16];
	setp.eq.s32 	%p115, %r326, 1;
	setp.ne.s32 	%p116, %r84, 1;
	and.pred  	%p117, %p116, %p115;
	@%p117 bra 	$L__BB1_101;
	setp.eq.s32 	%p118, %r84, 2;
	setp.ne.s32 	%p119, %r326, 2;
	and.pred  	%p120, %p118, %p119;
	@%p120 bra 	$L__BB1_102;
	setp.eq.s32 	%p121, %r326, 2;
	setp.ne.s32 	%p122, %r84, 2;
	and.pred  	%p123, %p122, %p121;
	@%p123 bra 	$L__BB1_101;
	setp.eq.s32 	%p124, %r84, 4;
	setp.ne.s32 	%p125, %r326, 4;
	and.pred  	%p126, %p124, %p125;
	@%p126 bra 	$L__BB1_102;
	setp.eq.s32 	%p127, %r326, 4;
	setp.ne.s32 	%p128, %r84, 4;
	and.pred  	%p129, %p128, %p127;
	@%p129 bra 	$L__BB1_101;
	setp.eq.s32 	%p130, %r84, 0;
	setp.ne.s32 	%p131, %r326, 0;
	and.pred  	%p132, %p130, %p131;
	@%p132 bra 	$L__BB1_102;
	setp.eq.s32 	%p133, %r326, 0;
	setp.ne.s32 	%p134, %r84, 0;
	and.pred  	%p135, %p134, %p133;
	@%p135 bra 	$L__BB1_101;
	setp.eq.s32 	%p136, %r84, 3;
	setp.ne.s32 	%p137, %r326, 3;
	and.pred  	%p138, %p136, %p137;
	@%p138 bra 	$L__BB1_102;
	setp.eq.s32 	%p139, %r326, 3;
	setp.ne.s32 	%p140, %r84, 3;
	and.pred  	%p141, %p140, %p139;
	@%p141 bra 	$L__BB1_101;
	setp.eq.s32 	%p143, %r84, -1;
	and.pred  	%p144, %p143, %p113;
	@%p144 bra 	$L__BB1_101;
	setp.ne.s32 	%p145, %r84, -1;
	setp.eq.s32 	%p146, %r326, -1;
	and.pred  	%p147, %p145, %p146;
	@%p147 bra 	$L__BB1_102;
	or.pred  	%p150, %p116, %p113;
	@%p150 bra 	$L__BB1_100;
	setp.gt.s32 	%p154, %r83, %r85;
	@%p154 bra 	$L__BB1_101;
	bra.uni 	$L__BB1_102;
$L__BB1_100:
	or.b32  	%r327, %r84, %r326;
	setp.ne.s32 	%p151, %r327, 0;
	setp.ge.s32 	%p152, %r83, %r85;
	or.pred  	%p153, %p151, %p152;
	@%p153 bra 	$L__BB1_102;
$L__BB1_101:
	ld.u32 	%r328, [%rd50+28];
	ld.u32 	%r329, [%rd50+32];
	ld.u32 	%r330, [%rd50+36];
	st.u32 	[%rd50], %r85;
	st.u32 	[%rd50+4], %r326;
	st.u32 	[%rd50+8], %r328;
	st.u32 	[%rd50+12], %r329;
	st.u32 	[%rd50+16], %r330;
	st.u32 	[%rd50+20], %r83;
	st.u32 	[%rd50+24], %r84;
	st.u32 	[%rd50+28], %r87;
	st.u32 	[%rd50+32], %r88;
	st.u32 	[%rd50+36], %r89;
$L__BB1_102:
	add.s32 	%r483, %r483, 64;
	setp.lt.s32 	%p155, %r483, %r79;
	@%p155 bra 	$L__BB1_86;
$L__BB1_103:
	bar.warp.sync 	-1;
	add.s32 	%r482, %r482, 1;
	setp.ne.s32 	%p156, %r482, %r78;
	@%p156 bra 	$L__BB1_85;
	ld.shared.u32 	%r478, [%r6+312];
$L__BB1_105:
	sub.s32 	%r94, %r478, %r77;
	setp.gt.s32 	%p157, %r94, %r77;
	@%p157 bra 	$L__BB1_115;
	setp.le.s32 	%p158, %r478, %r77;
	@%p158 bra 	$L__BB1_126;
	mov.b32 	%r490, 0;
$L__BB1_108:
	mul.wide.u32 	%rd176, %r490, 20;
	add.s64 	%rd52, %rd43, %rd176;
	ld.u32 	%r107, [%rd52];
	sub.s32 	%r332, %r7, %r77;
	add.s32 	%r491, %r332, %r478;
	setp.ge.s32 	%p159, %r491, %r478;
	@%p159 bra 	$L__BB1_114;
$L__BB1_109:
	mul.wide.s32 	%rd177, %r491, 20;
	add.s64 	%rd178, %rd43, %rd177;
	ld.u32 	%r110, [%rd178];
	mul.wide.s32 	%rd179, %r110, 8;
	add.s64 	%rd180, %rd25, %rd179;
	ld.global.u64 	%rd181, [%rd180];
	shl.b64 	%rd182, %rd181, 2;
	add.s64 	%rd183, %rd24, %rd182;
	ld.global.u64 	%rd184, [%rd180+8];
	cvt.u32.u64 	%r333, %rd181;
	cvt.u32.u64 	%r334, %rd184;
	sub.s32 	%r335, %r334, %r333;
	{ // callseq 5, 0
	.param .b64 param0;
	st.param.b64 	[param0], %rd183;
	.param .b32 param1;
	st.param.b32 	[param1], %r335;
	.param .b32 param2;
	st.param.b32 	[param2], %r107;
	.param .b32 retval0;
	call.uni (retval0), 
	_Z20device_bsearch_arrayPiii, 
	(
	param0, 
	param1, 
	param2
	);
	ld.param.b32 	%r336, [retval0];
	} // callseq 5
	setp.eq.s32 	%p160, %r336, -1;
	@%p160 bra 	$L__BB1_111;
	ld.u32 	%r338, [%rd52+12];
	add.s32 	%r339, %r338, -1;
	st.u32 	[%rd52+12], %r339;
$L__BB1_111:
	mul.wide.s32 	%rd185, %r110, 8;
	add.s64 	%rd186, %rd27, %rd185;
	ld.global.u64 	%rd187, [%rd186];
	shl.b64 	%rd188, %rd187, 2;
	add.s64 	%rd189, %rd26, %rd188;
	ld.global.u64 	%rd190, [%rd186+8];
	cvt.u32.u64 	%r340, %rd187;
	cvt.u32.u64 	%r341, %rd190;
	sub.s32 	%r342, %r341, %r340;
	{ // callseq 6, 0
	.param .b64 param0;
	st.param.b64 	[param0], %rd189;
	.param .b32 param1;
	st.param.b32 	[param1], %r342;
	.param .b32 param2;
	st.param.b32 	[param2], %r107;
	.param .b32 retval0;
	call.uni (retval0), 
	_Z20device_bsearch_arrayPiii, 
	(
	param0, 
	param1, 
	param2
	);
	ld.param.b32 	%r343, [retval0];
	} // callseq 6
	setp.eq.s32 	%p161, %r343, -1;
	@%p161 bra 	$L__BB1_113;
	ld.u32 	%r345, [%rd52+16];
	add.s32 	%r346, %r345, -1;
	st.u32 	[%rd52+16], %r346;
$L__BB1_113:
	add.s32 	%r491, %r491, 32;
	ld.shared.u32 	%r347, [%r6+312];
	setp.lt.s32 	%p162, %r491, %r347;
	@%p162 bra 	$L__BB1_109;
$L__BB1_114:
	bar.warp.sync 	-1;
	add.s32 	%r490, %r490, 1;
	ld.shared.u32 	%r478, [%r6+312];
	sub.s32 	%r348, %r478, %r77;
	setp.lt.s32 	%p163, %r490, %r348;
	@%p163 bra 	$L__BB1_108;
	bra.uni 	$L__BB1_126;
$L__BB1_115:
	setp.ge.s32 	%p164, %r7, %r94;
	@%p164 bra 	$L__BB1_125;
	mov.u32 	%r486, %r7;
$L__BB1_117:
	setp.lt.s32 	%p165, %r77, 1;
	mul.wide.s32 	%rd191, %r486, 20;
	add.s64 	%rd51, %rd43, %rd191;
	ld.u32 	%r97, [%rd51];
	@%p165 bra 	$L__BB1_124;
	sub.s32 	%r487, %r478, %r77;
$L__BB1_119:
	mul.wide.s32 	%rd192, %r487, 20;
	add.s64 	%rd193, %rd43, %rd192;
	ld.u32 	%r100, [%rd193];
	mul.wide.s32 	%rd194, %r100, 8;
	add.s64 	%rd195, %rd25, %rd194;
	ld.global.u64 	%rd196, [%rd195];
	shl.b64 	%rd197, %rd196, 2;
	add.s64 	%rd198, %rd24, %rd197;
	ld.global.u64 	%rd199, [%rd195+8];
	cvt.u32.u64 	%r349, %rd196;
	cvt.u32.u64 	%r350, %rd199;
	sub.s32 	%r351, %r350, %r349;
	{ // callseq 7, 0
	.param .b64 param0;
	st.param.b64 	[param0], %rd198;
	.param .b32 param1;
	st.param.b32 	[param1], %r351;
	.param .b32 param2;
	st.param.b32 	[param2], %r97;
	.param .b32 retval0;
	call.uni (retval0), 
	_Z20device_bsearch_arrayPiii, 
	(
	param0, 
	param1, 
	param2
	);
	ld.param.b32 	%r352, [retval0];
	} // callseq 7
	setp.eq.s32 	%p166, %r352, -1;
	@%p166 bra 	$L__BB1_121;
	ld.u32 	%r354, [%rd51+12];
	add.s32 	%r355, %r354, -1;
	st.u32 	[%rd51+12], %r355;
$L__BB1_121:
	mul.wide.s32 	%rd200, %r100, 8;
	add.s64 	%rd201, %rd27, %rd200;
	ld.global.u64 	%rd202, [%rd201];
	shl.b64 	%rd203, %rd202, 2;
	add.s64 	%rd204, %rd26, %rd203;
	ld.global.u64 	%rd205, [%rd201+8];
	cvt.u32.u64 	%r356, %rd202;
	cvt.u32.u64 	%r357, %rd205;
	sub.s32 	%r358, %r357, %r356;
	{ // callseq 8, 0
	.param .b64 param0;
	st.param.b64 	[param0], %rd204;
	.param .b32 param1;
	st.param.b32 	[param1], %r358;
	.param .b32 param2;
	st.param.b32 	[param2], %r97;
	.param .b32 retval0;
	call.uni (retval0), 
	_Z20device_bsearch_arrayPiii, 
	(
	param0, 
	param1, 
	param2
	);
	ld.param.b32 	%r359, [retval0];
	} // callseq 8
	setp.eq.s32 	%p167, %r359, -1;
	@%p167 bra 	$L__BB1_123;
	ld.u32 	%r361, [%rd51+16];
	add.s32 	%r362, %r361, -1;
	st.u32 	[%rd51+16], %r362;
$L__BB1_123:
	add.s32 	%r487, %r487, 1;
	ld.shared.u32 	%r478, [%r6+312];
	setp.lt.s32 	%p168, %r487, %r478;
	@%p168 bra 	$L__BB1_119;
$L__BB1_124:
	add.s32 	%r486, %r486, 32;
	sub.s32 	%r363, %r478, %r77;
	setp.lt.s32 	%p169, %r486, %r363;
	@%p169 bra 	$L__BB1_117;
$L__BB1_125:
	bar.warp.sync 	-1;
$L__BB1_126:
	@%p51 bra 	$L__BB1_128;
	ld.shared.u32 	%r364, [%r6+312];
	sub.s32 	%r365, %r364, %r77;
	st.shared.u32 	[%r6+312], %r365;
	ld.shared.u32 	%r366, [%r6+260];
	sub.s32 	%r367, %r366, %r77;
	st.shared.u32 	[%r6+260], %r367;
$L__BB1_128:
	bar.warp.sync 	-1;
	ld.shared.u32 	%r513, [%r6+312];
	ld.global.u32 	%r512, [%rd29];
	setp.lt.s32 	%p171, %r513, %r512;
	@%p171 bra 	$L__BB1_222;
	ld.shared.u8 	%rs1, [%r11+32240];
	setp.ne.s16 	%p173, %rs1, 0;
	mov.pred 	%p287, 0;
	@%p173 bra 	$L__BB1_198;
	bra.uni 	$L__BB1_131;
$L__BB1_130:
	ld.shared.u8 	%rs2, [%r11+32240];
	setp.ne.s16 	%p263, %rs2, 0;
	@%p263 bra 	$L__BB1_197;
$L__BB1_131:
	ld.shared.u32 	%r116, [%r6+208];
	setp.ge.s32 	%p175, %r7, %r116;
	mov.pred 	%p174, 0;
	mov.pred 	%p286, %p174;
	@%p175 bra 	$L__BB1_139;
	ld.global.u32 	%r117, [%rd29];
	mul.wide.s32 	%rd206, %r117, 4;
	add.s64 	%rd207, %rd28, %rd206;
	ld.global.u32 	%r118, [%rd207];
	mov.u32 	%r492, %r7;
	bra.uni 	$L__BB1_134;
$L__BB1_133:
	add.s32 	%r492, %r492, 32;
	setp.ge.s32 	%p184, %r492, %r116;
	mov.pred 	%p286, %p174;
	@%p184 bra 	$L__BB1_139;
$L__BB1_134:
	mul.wide.s32 	%rd208, %r492, 20;
	add.s64 	%rd53, %rd43, %rd208;
	ld.u32 	%r368, [%rd53+8];
	ld.u32 	%r121, [%rd53+12];
	add.s32 	%r122, %r121, %r368;
	setp.lt.s32 	%p177, %r122, %r118;
	mov.pred 	%p286, -1;
	@%p177 bra 	$L__BB1_139;
	ld.u32 	%r369, [%rd53+16];
	add.s32 	%r370, %r117, -1;
	setp.lt.s32 	%p179, %r369, %r370;
	@%p179 bra 	$L__BB1_139;
	add.s32 	%r123, %r121, %r116;
	setp.lt.s32 	%p180, %r123, %r117;
	mov.u32 	%r493, %r118;
	@%p180 bra 	$L__BB1_138;
	mul.wide.s32 	%rd209, %r123, 4;
	add.s64 	%rd210, %rd28, %rd209;
	ld.global.u32 	%r493, [%rd210];
$L__BB1_138:
	setp.ge.s32 	%p182, %r122, %r493;
	@%p182 bra 	$L__BB1_133;
$L__BB1_139:
	mov.b32 	%r371, -1;
	vote.sync.any.pred 	%p186, %p286, %r371;
	mov.pred 	%p287, -1;
	@%p186 bra 	$L__BB1_197;
	add.s32 	%r496, %r116, %r7;
	ld.shared.u32 	%r498, [%r6+312];
	setp.ge.s32 	%p187, %r496, %r498;
	mov.b32 	%r499, 0;
	@%p187 bra 	$L__BB1_149;
	mov.b32 	%r499, 0;
$L__BB1_142:
	mul.wide.s32 	%rd211, %r496, 20;
	add.s64 	%rd54, %rd43, %rd211;
	ld.u32 	%r375, [%rd54+8];
	ld.u32 	%r131, [%rd54+12];
	add.s32 	%r132, %r131, %r375;
	ld.global.u32 	%r133, [%rd29];
	mul.wide.s32 	%rd212, %r133, 4;
	add.s64 	%rd213, %rd28, %rd212;
	ld.global.u32 	%r497, [%rd213];
	setp.lt.s32 	%p188, %r132, %r497;
	@%p188 bra 	$L__BB1_147;
	ld.u32 	%r376, [%rd54+16];
	add.s32 	%r377, %r133, -1;
	setp.lt.s32 	%p189, %r376, %r377;
	@%p189 bra 	$L__BB1_147;
	ld.shared.u32 	%r378, [%r6+208];
	add.s32 	%r379, %r378, %r131;
	add.s32 	%r135, %r379, 1;
	setp.lt.s32 	%p190, %r135, %r133;
	@%p190 bra 	$L__BB1_146;
	mul.wide.s32 	%rd214, %r135, 4;
	add.s64 	%rd215, %rd28, %rd214;
	ld.global.u32 	%r497, [%rd215];
$L__BB1_146:
	setp.ge.s32 	%p191, %r132, %r497;
	@%p191 bra 	$L__BB1_148;
$L__BB1_147:
	mov.b32 	%r380, -1;
	st.u32 	[%rd54+4], %r380;
	add.s32 	%r499, %r499, 1;
	ld.shared.u32 	%r498, [%r6+312];
$L__BB1_148:
	add.s32 	%r496, %r496, 32;
	setp.lt.s32 	%p192, %r496, %r498;
	@%p192 bra 	$L__BB1_142;
$L__BB1_149:
	setp.ne.s32 	%p193, %r4, 0;
	shfl.sync.bfly.b32	%r381|%p194, %r499, 1, 31, -1;
	add.s32 	%r382, %r381, %r499;
	shfl.sync.bfly.b32	%r383|%p195, %r382, 2, 31, -1;
	add.s32 	%r384, %r383, %r382;
	shfl.sync.bfly.b32	%r385|%p196, %r384, 4, 31, -1;
	add.s32 	%r386, %r385, %r384;
	shfl.sync.bfly.b32	%r387|%p197, %r386, 8, 31, -1;
	add.s32 	%r388, %r387, %r386;
	shfl.sync.bfly.b32	%r389|%p198, %r388, 16, 31, -1;
	add.s32 	%r145, %r389, %r388;
	@%p193 bra 	$L__BB1_151;
	ld.param.u64 	%rd216, [%rd1+200];
	cvta.to.global.u64 	%rd217, %rd216;
	atom.global.add.u32 	%r390, [%rd217], %r145;
$L__BB1_151:
	ld.shared.u32 	%r146, [%r6+260];
	setp.lt.s32 	%p199, %r146, 1;
	@%p199 bra 	$L__BB1_173;
	ld.shared.s32 	%rd55, [%r6+208];
	add.s32 	%r147, %r146, -1;
	mov.b32 	%r502, 0;
$L__BB1_153:
	and.b32  	%r392, %r502, 1;
	add.s32 	%r503, %r392, %r10;
	setp.ge.s32 	%p200, %r503, %r147;
	@%p200 bra 	$L__BB1_171;
$L__BB1_154:
	cvt.s64.s32 	%rd218, %r503;
	add.s64 	%rd219, %rd55, %rd218;
	mad.lo.s64 	%rd56, %rd219, 20, %rd43;
	ld.u32 	%r151, [%rd56];
	ld.u32 	%r152, [%rd56+4];
	ld.u32 	%r153, [%rd56+20];
	ld.u32 	%r393, [%rd56+24];
	setp.eq.s32 	%p201, %r152, 1;
	setp.ne.s32 	%p202, %r393, 1;
	and.pred  	%p203, %p201, %p202;
	@%p203 bra 	$L__BB1_170;
	ld.u32 	%r155, [%rd56+8];
	ld.u32 	%r156, [%rd56+12];
	ld.u32 	%r157, [%rd56+16];
	setp.eq.s32 	%p204, %r393, 1;
	setp.ne.s32 	%p205, %r152, 1;
	and.pred  	%p206, %p205, %p204;
	@%p206 bra 	$L__BB1_169;
	setp.eq.s32 	%p207, %r152, 2;
	setp.ne.s32 	%p208, %r393, 2;
	and.pred  	%p209, %p207, %p208;
	@%p209 bra 	$L__BB1_170;
	setp.eq.s32 	%p210, %r393, 2;
	setp.ne.s32 	%p211, %r152, 2;
	and.pred  	%p212, %p211, %p210;
	@%p212 bra 	$L__BB1_169;
	setp.eq.s32 	%p213, %r152, 4;
	setp.ne.s32 	%p214, %r393, 4;
	and.pred  	%p215, %p213, %p214;
	@%p215 bra 	$L__BB1_170;
	setp.eq.s32 	%p216, %r393, 4;
	setp.ne.s32 	%p217, %r152, 4;
	and.pred  	%p218, %p217, %p216;
	@%p218 bra 	$L__BB1_169;
	setp.eq.s32 	%p219, %r152, 0;
	setp.ne.s32 	%p220, %r393, 0;
	and.pred  	%p221, %p219, %p220;
	@%p221 bra 	$L__BB1_170;
	setp.eq.s32 	%p222, %r393, 0;
	setp.ne.s32 	%p223, %r152, 0;
	and.pred  	%p224, %p223, %p222;
	@%p224 bra 	$L__BB1_169;
	setp.eq.s32 	%p225, %r152, 3;
	setp.ne.s32 	%p226, %r393, 3;
	and.pred  	%p227, %p225, %p226;
	@%p227 bra 	$L__BB1_170;
	setp.eq.s32 	%p228, %r393, 3;
	setp.ne.s32 	%p229, %r152, 3;
	and.pred  	%p230, %p229, %p228;
	@%p230 bra 	$L__BB1_169;
	setp.eq.s32 	%p232, %r152, -1;
	and.pred  	%p233, %p232, %p202;
	@%p233 bra 	$L__BB1_169;
	setp.ne.s32 	%p234, %r152, -1;
	setp.eq.s32 	%p235, %r393, -1;
	and.pred  	%p236, %p234, %p235;
	@%p236 bra 	$L__BB1_170;
	or.pred  	%p239, %p205, %p202;
	@%p239 bra 	$L__BB1_168;
	setp.gt.s32 	%p243, %r151, %r153;
	@%p243 bra 	$L__BB1_169;
	bra.uni 	$L__BB1_170;
$L__BB1_168:
	or.b32  	%r394, %r152, %r393;
	setp.ne.s32 	%p240, %r394, 0;
	setp.ge.s32 	%p241, %r151, %r153;
	or.pred  	%p242, %p240, %p241;
	@%p242 bra 	$L__BB1_170;
$L__BB1_169:
	ld.u32 	%r395, [%rd56+28];
	ld.u32 	%r396, [%rd56+32];
	ld.u32 	%r397, [%rd56+36];
	st.u32 	[%rd56], %r153;
	st.u32 	[%rd56+4], %r393;
	st.u32 	[%rd56+8], %r395;
	st.u32 	[%rd56+12], %r396;
	st.u32 	[%rd56+16], %r397;
	st.u32 	[%rd56+20], %r151;
	st.u32 	[%rd56+24], %r152;
	st.u32 	[%rd56+28], %r155;
	st.u32 	[%rd56+32], %r156;
	st.u32 	[%rd56+36], %r157;
$L__BB1_170:
	add.s32 	%r503, %r503, 64;
	setp.lt.s32 	%p244, %r503, %r147;
	@%p244 bra 	$L__BB1_154;
$L__BB1_171:
	bar.warp.sync 	-1;
	add.s32 	%r502, %r502, 1;
	setp.ne.s32 	%p245, %r502, %r146;
	@%p245 bra 	$L__BB1_153;
	ld.shared.u32 	%r498, [%r6+312];
$L__BB1_173:
	sub.s32 	%r162, %r498, %r145;
	setp.gt.s32 	%p246, %r162, %r145;
	@%p246 bra 	$L__BB1_183;
	setp.le.s32 	%p247, %r498, %r145;
	@%p247 bra 	$L__BB1_194;
	mov.b32 	%r510, 0;
$L__BB1_176:
	mul.wide.u32 	%rd220, %r510, 20;
	add.s64 	%rd58, %rd43, %rd220;
	ld.u32 	%r175, [%rd58];
	sub.s32 	%r399, %r7, %r145;
	add.s32 	%r511, %r399, %r498;
	setp.ge.s32 	%p248, %r511, %r498;
	@%p248 bra 	$L__BB1_182;
$L__BB1_177:
	mul.wide.s32 	%rd221, %r511, 20;
	add.s64 	%rd222, %rd43, %rd221;
	ld.u32 	%r178, [%rd222];
	mul.wide.s32 	%rd223, %r178, 8;
	add.s64 	%rd224, %rd25, %rd223;
	ld.global.u64 	%rd225, [%rd224];
	shl.b64 	%rd226, %rd225, 2;
	add.s64 	%rd227, %rd24, %rd226;
	ld.global.u64 	%rd228, [%rd224+8];
	cvt.u32.u64 	%r400, %rd225;
	cvt.u32.u64 	%r401, %rd228;
	sub.s32 	%r402, %r401, %r400;
	{ // callseq 9, 0
	.param .b64 param0;
	st.param.b64 	[param0], %rd227;
	.param .b32 param1;
	st.param.b32 	[param1], %r402;
	.param .b32 param2;
	st.param.b32 	[param2], %r175;
	.param .b32 retval0;
	call.uni (retval0), 
	_Z20device_bsearch_arrayPiii, 
	(
	param0, 
	param1, 
	param2
	);
	ld.param.b32 	%r403, [retval0];
	} // callseq 9
	setp.eq.s32 	%p249, %r403, -1;
	@%p249 bra 	$L__BB1_179;
	ld.u32 	%r405, [%rd58+12];
	add.s32 	%r406, %r405, -1;
	st.u32 	[%rd58+12], %r406;
$L__BB1_179:
	mul.wide.s32 	%rd229, %r178, 8;
	add.s64 	%rd230, %rd27, %rd229;
	ld.global.u64 	%rd231, [%rd230];
	shl.b64 	%rd232, %rd231, 2;
	add.s64 	%rd233, %rd26, %rd232;
	ld.global.u64 	%rd234, [%rd230+8];
	cvt.u32.u64 	%r407, %rd231;
	cvt.u32.u64 	%r408, %rd234;
	sub.s32 	%r409, %r408, %r407;
	{ // callseq 10, 0
	.param .b64 param0;
	st.param.b64 	[param0], %rd233;
	.param .b32 param1;
	st.param.b32 	[param1], %r409;
	.param .b32 param2;
	st.param.b32 	[param2], %r175;
	.param .b32 retval0;
	call.uni (retval0), 
	_Z20device_bsearch_arrayPiii, 
	(
	param0, 
	param1, 
	param2
	);
	ld.param.b32 	%r410, [retval0];
	} // callseq 10
	setp.eq.s32 	%p250, %r410, -1;
	@%p250 bra 	$L__BB1_181;
	ld.u32 	%r412, [%rd58+16];
	add.s32 	%r413, %r412, -1;
	st.u32 	[%rd58+16], %r413;
$L__BB1_181:
	add.s32 	%r511, %r511, 32;
	ld.shared.u32 	%r414, [%r6+312];
	setp.lt.s32 	%p251, %r511, %r414;
	@%p251 bra 	$L__BB1_177;
$L__BB1_182:
	bar.warp.sync 	-1;
	add.s32 	%r510, %r510, 1;
	ld.shared.u32 	%r498, [%r6+312];
	sub.s32 	%r415, %r498, %r145;
	setp.lt.s32 	%p252, %r510, %r415;
	@%p252 bra 	$L__BB1_176;
	bra.uni 	$L__BB1_194;
$L__BB1_183:
	setp.ge.s32 	%p253, %r7, %r162;
	@%p253 bra 	$L__BB1_193;
	mov.u32 	%r506, %r7;
$L__BB1_185:
	setp.lt.s32 	%p254, %r145, 1;
	mul.wide.s32 	%rd235, %r506, 20;
	add.s64 	%rd57, %rd43, %rd235;
	ld.u32 	%r165, [%rd57];
	@%p254 bra 	$L__BB1_192;
	sub.s32 	%r507, %r498, %r145;
$L__BB1_187:
	mul.wide.s32 	%rd236, %r507, 20;
	add.s64 	%rd237, %rd43, %rd236;
	ld.u32 	%r168, [%rd237];
	mul.wide.s32 	%rd238, %r168, 8;
	add.s64 	%rd239, %rd25, %rd238;
	ld.global.u64 	%rd240, [%rd239];
	shl.b64 	%rd241, %rd240, 2;
	add.s64 	%rd242, %rd24, %rd241;
	ld.global.u64 	%rd243, [%rd239+8];
	cvt.u32.u64 	%r416, %rd240;
	cvt.u32.u64 	%r417, %rd243;
	sub.s32 	%r418, %r417, %r416;
	{ // callseq 11, 0
	.param .b64 param0;
	st.param.b64 	[param0], %rd242;
	.param .b32 param1;
	st.param.b32 	[param1], %r418;
	.param .b32 param2;
	st.param.b32 	[param2], %r165;
	.param .b32 retval0;
	call.uni (retval0), 
	_Z20device_bsearch_arrayPiii, 
	(
	param0, 
	param1, 
	param2
	);
	ld.param.b32 	%r419, [retval0];
	} // callseq 11
	setp.eq.s32 	%p255, %r419, -1;
	@%p255 bra 	$L__BB1_189;
	ld.u32 	%r421, [%rd57+12];
	add.s32 	%r422, %r421, -1;
	st.u32 	[%rd57+12], %r422;
$L__BB1_189:
	mul.wide.s32 	%rd244, %r168, 8;
	add.s64 	%rd245, %rd27, %rd244;
	ld.global.u64 	%rd246, [%rd245];
	shl.b64 	%rd247, %rd246, 2;
	add.s64 	%rd248, %rd26, %rd247;
	ld.global.u64 	%rd249, [%rd245+8];
	cvt.u32.u64 	%r423, %rd246;
	cvt.u32.u64 	%r424, %rd249;
	sub.s32 	%r425, %r424, %r423;
	{ // callseq 12, 0
	.param .b64 param0;
	st.param.b64 	[param0], %rd248;
	.param .b32 param1;
	st.param.b32 	[param1], %r425;
	.param .b32 param2;
	st.param.b32 	[param2], %r165;
	.param .b32 retval0;
	call.uni (retval0), 
	_Z20device_bsearch_arrayPiii, 
	(
	param0, 
	param1, 
	param2
	);
	ld.param.b32 	%r426, [retval0];
	} // callseq 12
	setp.eq.s32 	%p256, %r426, -1;
	@%p256 bra 	$L__BB1_191;
	ld.u32 	%r428, [%rd57+16];
	add.s32 	%r429, %r428, -1;
	st.u32 	[%rd57+16], %r429;
$L__BB1_191:
	add.s32 	%r507, %r507, 1;
	ld.shared.u32 	%r498, [%r6+312];
	setp.lt.s32 	%p257, %r507, %r498;
	@%p257 bra 	$L__BB1_187;
$L__BB1_192:
	add.s32 	%r506, %r506, 32;
	sub.s32 	%r430, %r498, %r145;
	setp.lt.s32 	%p258, %r506, %r430;
	@%p258 bra 	$L__BB1_185;
$L__BB1_193:
	bar.warp.sync 	-1;
$L__BB1_194:
	@%p193 bra 	$L__BB1_196;
	ld.shared.u32 	%r431, [%r6+312];
	sub.s32 	%r432, %r431, %r145;
	st.shared.u32 	[%r6+312], %r432;
	ld.shared.u32 	%r433, [%r6+260];
	sub.s32 	%r434, %r433, %r145;
	st.shared.u32 	[%r6+260], %r434;
$L__BB1_196:
	bar.warp.sync 	-1;
	setp.gt.s32 	%p261, %r145, 0;
	mov.pred 	%p287, 0;
	@%p261 bra 	$L__BB1_130;
$L__BB1_197:
	ld.shared.u32 	%r513, [%r6+312];
	ld.global.u32 	%r512, [%rd29];
$L__BB1_198:
	setp.lt.s32 	%p264, %r513, %r512;
	@%p264 bra 	$L__BB1_217;
	mul.lo.s32 	%r435, %r2, 50000;
	cvt.s64.s32 	%rd59, %r435;
	mul.lo.s32 	%r436, %r2, 500;
	cvt.s64.s32 	%rd60, %r436;
	mul.lo.s32 	%r437, %r8, 50000;
	cvt.s64.s32 	%rd61, %r437;
	ld.shared.u32 	%r186, [%r6+208];
	setp.lt.s32 	%p265, %r186, %r512;
	@%p265 bra 	$L__BB1_209;
	setp.ge.s32 	%p267, %r7, %r186;
	mov.pred 	%p289, 0;
	@%p267 bra 	$L__BB1_203;
	mul.wide.s32 	%rd250, %r186, 4;
	add.s64 	%rd251, %rd28, %rd250;
	ld.global.u32 	%r187, [%rd251];
	mov.u32 	%r514, %r7;
$L__BB1_202:
	mul.wide.s32 	%rd252, %r514, 20;
	add.s64 	%rd253, %rd43, %rd252;
	ld.u32 	%r438, [%rd253+8];
	setp.lt.s32 	%p289, %r438, %r187;
	setp.ge.s32 	%p268, %r438, %r187;
	add.s32 	%r514, %r514, 32;
	setp.lt.s32 	%p269, %r514, %r186;
	and.pred  	%p270, %p268, %p269;
	@%p270 bra 	$L__BB1_202;
$L__BB1_203:
	mov.b32 	%r439, -1;
	vote.sync.any.pred 	%p271, %p289, %r439;
	@%p271 bra 	$L__BB1_209;
	ld.param.u64 	%rd254, [%rd1+280];
	cvta.to.global.u64 	%rd255, %rd254;
	shl.b64 	%rd256, %rd13, 3;
	add.s64 	%rd257, %rd255, %rd256;
	ld.global.u64 	%rd258, [%rd257];
	add.s64 	%rd259, %rd258, %rd60;
	ld.param.u64 	%rd260, [%rd1+288];
	cvta.to.global.u64 	%rd261, %rd260;
	shl.b64 	%rd262, %rd259, 3;
	add.s64 	%rd263, %rd261, %rd262;
	ld.global.u64 	%rd264, [%rd263];
	add.s64 	%rd62, %rd264, %rd59;
	@%p267 bra 	$L__BB1_207;
	ld.param.u64 	%rd265, [%rd1+296];
	cvta.to.global.u64 	%rd63, %rd265;
	mov.u32 	%r515, %r7;
$L__BB1_206:
	cvt.s64.s32 	%rd266, %r515;
	mul.wide.s32 	%rd267, %r515, 20;
	add.s64 	%rd268, %rd43, %rd267;
	ld.u32 	%r441, [%rd268];
	add.s64 	%rd269, %rd62, %rd266;
	shl.b64 	%rd270, %rd269, 2;
	add.s64 	%rd271, %rd63, %rd270;
	st.global.u32 	[%rd271], %r441;
	add.s32 	%r515, %r515, 32;
	setp.lt.s32 	%p273, %r515, %r186;
	@%p273 bra 	$L__BB1_206;
$L__BB1_207:
	setp.ne.s32 	%p274, %r4, 0;
	@%p274 bra 	$L__BB1_209;
	ld.param.u64 	%rd272, [%rd1+280];
	cvta.to.global.u64 	%rd273, %rd272;
	mul.wide.s32 	%rd274, %r8, 8;
	add.s64 	%rd275, %rd273, %rd274;
	ld.global.u64 	%rd276, [%rd275];
	add.s64 	%rd277, %rd276, 1;
	st.global.u64 	[%rd275], %rd277;
	sub.s64 	%rd278, %rd62, %rd61;
	ld.shared.s32 	%rd279, [%r12];
	add.s64 	%rd280, %rd278, %rd279;
	ld.param.u64 	%rd281, [%rd1+288];
	cvta.to.global.u64 	%rd282, %rd281;
	mul.lo.s32 	%r442, %r8, 500;
	cvt.s64.s32 	%rd283, %r442;
	add.s64 	%rd284, %rd277, %rd283;
	shl.b64 	%rd285, %rd284, 3;
	add.s64 	%rd286, %rd282, %rd285;
	st.global.u64 	[%rd286], %rd280;
$L__BB1_209:
	@%p287 bra 	$L__BB1_217;
	ld.shared.u8 	%rs3, [%r11+32240];
	setp.ne.s16 	%p275, %rs3, 0;
	@%p275 bra 	$L__BB1_217;
	ld.shared.u32 	%r443, [%r6+260];
	setp.lt.s32 	%p276, %r443, 1;
	@%p276 bra 	$L__BB1_217;
	ld.param.u64 	%rd287, [%rd1+120];
	cvta.to.global.u64 	%rd288, %rd287;
	atom.global.exch.b32 	%r444, [%rd288], 0;
	ld.param.u64 	%rd289, [%rd1+88];
	cvta.to.global.u64 	%rd290, %rd289;
	ld.param.u64 	%rd291, [%rd1+80];
	cvta.to.global.u64 	%rd292, %rd291;
	shl.b64 	%rd293, %rd13, 3;
	add.s64 	%rd294, %rd292, %rd293;
	ld.global.u64 	%rd295, [%rd294];
	add.s64 	%rd296, %rd295, %rd60;
	shl.b64 	%rd297, %rd296, 3;
	add.s64 	%rd298, %rd290, %rd297;
	ld.global.u64 	%rd299, [%rd298];
	add.s64 	%rd64, %rd299, %rd59;
	setp.ge.s32 	%p277, %r7, %r513;
	@%p277 bra 	$L__BB1_215;
	ld.param.u64 	%rd300, [%rd1+96];
	cvta.to.global.u64 	%rd65, %rd300;
	mov.u32 	%r516, %r7;
$L__BB1_214:
	cvt.s64.s32 	%rd301, %r516;
	mul.wide.s32 	%rd302, %r516, 20;
	add.s64 	%rd303, %rd43, %rd302;
	ld.u32 	%r445, [%rd303];
	add.s64 	%rd304, %rd64, %rd301;
	mad.lo.s64 	%rd305, %rd304, 20, %rd65;
	st.global.u32 	[%rd305], %r445;
	ld.u32 	%r446, [%rd303+4];
	st.global.u32 	[%rd305+4], %r446;
	ld.u32 	%r447, [%rd303+8];
	st.global.u32 	[%rd305+8], %r447;
	ld.u32 	%r448, [%rd303+12];
	st.global.u32 	[%rd305+12], %r448;
	ld.u32 	%r449, [%rd303+16];
	st.global.u32 	[%rd305+16], %r449;
	add.s32 	%r516, %r516, 32;
	setp.lt.s32 	%p278, %r516, %r513;
	@%p278 bra 	$L__BB1_214;
$L__BB1_215:
	setp.ne.s32 	%p279, %r4, 0;
	@%p279 bra 	$L__BB1_217;
	ld.param.u64 	%rd306, [%rd1+80];
	cvta.to.global.u64 	%rd307, %rd306;
	mul.wide.s32 	%rd308, %r8, 8;
	add.s64 	%rd309, %rd307, %rd308;
	ld.global.u64 	%rd310, [%rd309];
	add.s64 	%rd311, %rd310, 1;
	st.global.u64 	[%rd309], %rd311;
	sub.s64 	%rd312, %rd64, %rd61;
	ld.shared.s32 	%rd313, [%r12+104];
	add.s64 	%rd314, %rd312, %rd313;
	ld.param.u64 	%rd315, [%rd1+88];
	cvta.to.global.u64 	%rd316, %rd315;
	mul.lo.s32 	%r450, %r8, 500;
	cvt.s64.s32 	%rd317, %r450;
	add.s64 	%rd318, %rd311, %rd317;
	shl.b64 	%rd319, %rd318, 3;
	add.s64 	%rd320, %rd316, %rd319;
	st.global.u64 	[%rd320], %rd314;
$L__BB1_217:
	add.s32 	%r463, %r463, 1;
	ld.shared.u32 	%r451, [%r6+156];
	setp.lt.s32 	%p280, %r463, %r451;
	@%p280 bra 	$L__BB1_19;
$L__BB1_218:
	add.s32 	%r458, %r458, 286;
	cvt.s64.s32 	%rd364, %r458;
	ld.global.u64 	%rd321, [%rd12];
	setp.gt.u64 	%p281, %rd321, %rd364;
	@%p281 bra 	$L__BB1_5;
$L__BB1_219:
	and.b32  	%r452, %r1, 31;
	setp.ne.s32 	%p282, %r452, 0;
	@%p282 bra 	$L__BB1_222;
	ld.param.u64 	%rd322, [%rd1+112];
	cvta.to.global.u64 	%rd323, %rd322;
	ld.param.u64 	%rd324, [%rd1+80];
	cvta.to.global.u64 	%rd325, %rd324;
	shr.s32 	%r453, %r1, 5;
	mul.wide.s32 	%rd326, %r453, 8;
	add.s64 	%rd327, %rd325, %rd326;
	ld.global.u32 	%r454, [%rd327];
	atom.global.add.u32 	%r455, [%rd323], %r454;
	ld.param.u64 	%rd328, [%rd1+304];
	cvta.to.global.u64 	%rd329, %rd328;
	ld.param.u64 	%rd330, [%rd1+280];
	cvta.to.global.u64 	%rd331, %rd330;
	add.s64 	%rd332, %rd331, %rd326;
	ld.global.u32 	%r456, [%rd332];
	atom.global.add.u32 	%r457, [%rd329], %r456;
	setp.ne.s32 	%p283, %r1, 0;
	@%p283 bra 	$L__BB1_222;
	ld.param.u64 	%rd333, [%rd1+56];
	cvta.to.global.u64 	%rd334, %rd333;
	ld.global.u64 	%rd335, [%rd334];
	add.s64 	%rd336, %rd335, 1;
	ld.param.u64 	%rd337, [%rd1+160];
	cvta.to.global.u64 	%rd338, %rd337;
	st.global.u64 	[%rd338], %rd336;
	ld.param.u64 	%rd339, [%rd1+64];
	cvta.to.global.u64 	%rd340, %rd339;
	ld.global.u64 	%rd341, [%rd334];
	shl.b64 	%rd342, %rd341, 3;
	add.s64 	%rd343, %rd340, %rd342;
	ld.global.u64 	%rd344, [%rd343];
	ld.param.u64 	%rd345, [%rd1+168];
	cvta.to.global.u64 	%rd346, %rd345;
	st.global.u64 	[%rd346], %rd344;
	ld.param.u64 	%rd347, [%rd1+256];
	cvta.to.global.u64 	%rd348, %rd347;
	ld.global.u64 	%rd349, [%rd348];
	add.s64 	%rd350, %rd349, 1;
	ld.param.u64 	%rd351, [%rd1+176];
	cvta.to.global.u64 	%rd352, %rd351;
	st.global.u64 	[%rd352], %rd350;
	ld.param.u64 	%rd353, [%rd1+264];
	cvta.to.global.u64 	%rd354, %rd353;
	ld.global.u64 	%rd355, [%rd348];
	shl.b64 	%rd356, %rd355, 3;
	add.s64 	%rd357, %rd354, %rd356;
	ld.global.u64 	%rd358, [%rd357];
	ld.param.u64 	%rd359, [%rd1+184];
	cvta.to.global.u64 	%rd360, %rd359;
	st.global.u64 	[%rd360], %rd358;
$L__BB1_222:
	ret;

}
	// .globl	_Z16transfer_buffers8GPU_Data
.visible .entry _Z16transfer_buffers8GPU_Data(
	.param .align 8 .b8 _Z16transfer_buffers8GPU_Data_param_0[312]
)
{
	.reg .pred 	%p<27>;
	.reg .b32 	%r<164>;
	.reg .b64 	%rd<336>;
	// demoted variable
	.shared .align 8 .b8 _ZZ16transfer_buffers8GPU_DataE11tasks_write[104];
	// demoted variable
	.shared .align 4 .b8 _ZZ16transfer_buffers8GPU_DataE18tasks_offset_write[52];
	// demoted variable
	.shared .align 8 .b8 _ZZ16transfer_buffers8GPU_DataE13cliques_write[104];
	// demoted variable
	.shared .align 4 .b8 _ZZ16transfer_buffers8GPU_DataE20cliques_offset_write[52];
	// demoted variable
	.shared .align 4 .u32 _ZZ16transfer_buffers8GPU_DataE5twarp;
	// demoted variable
	.shared .align 4 .u32 _ZZ16transfer_buffers8GPU_DataE12toffsetwrite;
	// demoted variable
	.shared .align 4 .u32 _ZZ16transfer_buffers8GPU_DataE6twrite;
	// demoted variable
	.shared .align 4 .u32 _ZZ16transfer_buffers8GPU_DataE9tasks_end;
	mov.b64 	%rd84, _Z16transfer_buffers8GPU_Data_param_0;
	mov.u64 	%rd1, %rd84;
	mov.u32 	%r62, %ctaid.x;
	mov.u32 	%r63, %ntid.x;
	mov.u32 	%r1, %tid.x;
	mad.lo.s32 	%r2, %r62, %r63, %r1;
	shr.s32 	%r64, %r2, 31;
	shr.u32 	%r65, %r64, 27;
	add.s32 	%r66, %r2, %r65;
	shr.s32 	%r3, %r66, 5;
	ld.param.u64 	%rd85, [_Z16transfer_buffers8GPU_Data_param_0];
	cvta.to.global.u64 	%rd86, %rd85;
	ld.global.u64 	%rd87, [%rd86];
	and.b64  	%rd88, %rd87, 1;
	setp.eq.b64 	%p1, %rd88, 1;
	not.pred 	%p2, %p1;
	@%p2 bra 	$L__BB2_2;
	ld.param.u64 	%rd317, [%rd1+32];
	ld.param.u64 	%rd316, [%rd1+40];
	ld.param.u64 	%rd315, [%rd1+48];
	bra.uni 	$L__BB2_3;
$L__BB2_2:
	ld.param.u64 	%rd317, [%rd1+8];
	ld.param.u64 	%rd316, [%rd1+16];
	ld.param.u64 	%rd315, [%rd1+24];
$L__BB2_3:
	cvta.to.global.u64 	%rd11, %rd317;
	setp.ne.s32 	%p3, %r1, 0;
	@%p3 bra 	$L__BB2_11;
	mov.b32 	%r142, 0;
	st.shared.u32 	[_ZZ16transfer_buffers8GPU_DataE12toffsetwrite], %r142;
	st.shared.u32 	[_ZZ16transfer_buffers8GPU_DataE6twrite], %r142;
	ld.param.u64 	%rd89, [%rd1+80];
	cvta.to.global.u64 	%rd12, %rd89;
	ld.param.u64 	%rd90, [%rd1+88];
	cvta.to.global.u64 	%rd13, %rd90;
	mov.u32 	%r143, %r142;
	mov.u32 	%r144, %r142;
$L__BB2_5:
	cvt.s64.s32 	%rd91, %r143;
	mul.wide.u32 	%rd92, %r144, 8;
	add.s64 	%rd14, %rd12, %rd92;
	ld.global.u64 	%rd15, [%rd14];
	add.s64 	%rd93, %rd15, %rd91;
	setp.lt.u64 	%p4, %rd93, 286;
	mov.u32 	%r149, %r144;
	@%p4 bra 	$L__BB2_7;
$L__BB2_6:
	st.shared.u32 	[_ZZ16transfer_buffers8GPU_DataE5twarp], %r149;
	bra.uni 	$L__BB2_10;
$L__BB2_7:
	mul.lo.s32 	%r10, %r144, 500;
	cvt.u64.u32 	%rd94, %r10;
	add.s64 	%rd95, %rd15, %rd94;
	shl.b64 	%rd96, %rd95, 3;
	add.s64 	%rd97, %rd13, %rd96;
	ld.global.u32 	%r68, [%rd97];
	add.s32 	%r142, %r142, %r68;
	st.shared.u32 	[_ZZ16transfer_buffers8GPU_DataE6twrite], %r142;
	cvt.u32.u64 	%r69, %rd15;
	add.s32 	%r143, %r143, %r69;
	st.shared.u32 	[_ZZ16transfer_buffers8GPU_DataE12toffsetwrite], %r143;
	add.s32 	%r149, %r144, 1;
	cvt.s64.s32 	%rd98, %r143;
	ld.global.u64 	%rd16, [%rd14+8];
	add.s64 	%rd99, %rd16, %rd98;
	setp.gt.u64 	%p5, %rd99, 285;
	@%p5 bra 	$L__BB2_6;
	add.s32 	%r70, %r10, 500;
	cvt.u64.u32 	%rd100, %r70;
	add.s64 	%rd101, %rd16, %rd100;
	shl.b64 	%rd102, %rd101, 3;
	add.s64 	%rd103, %rd13, %rd102;
	ld.global.u32 	%r71, [%rd103];
	add.s32 	%r142, %r142, %r71;
	st.shared.u32 	[_ZZ16transfer_buffers8GPU_DataE6twrite], %r142;
	cvt.u32.u64 	%r72, %rd16;
	add.s32 	%r143, %r143, %r72;
	st.shared.u32 	[_ZZ16transfer_buffers8GPU_DataE12toffsetwrite], %r143;
	add.s32 	%r144, %r144, 2;
	setp.ne.s32 	%p6, %r144, 286;
	@%p6 bra 	$L__BB2_5;
	ld.shared.u32 	%r149, [_ZZ16transfer_buffers8GPU_DataE5twarp];
$L__BB2_10:
	cvta.to.global.u64 	%rd105, %rd90;
	mul.lo.s32 	%r73, %r149, 500;
	sub.s32 	%r74, %r73, %r143;
	mul.wide.s32 	%rd106, %r74, 8;
	add.s64 	%rd107, %rd105, %rd106;
	ld.global.u32 	%r75, [%rd107+2288];
	add.s32 	%r76, %r142, %r75;
	st.shared.u32 	[_ZZ16transfer_buffers8GPU_DataE9tasks_end], %r76;
$L__BB2_11:
	mul.hi.s32 	%r77, %r3, 1321528399;
	shr.u32 	%r78, %r77, 31;
	shr.s32 	%r79, %r77, 2;
	add.s32 	%r80, %r79, %r78;
	mul.lo.s32 	%r81, %r80, 13;
	sub.s32 	%r82, %r3, %r81;
	bar.sync 	0;
	and.b32  	%r21, %r2, 31;
	setp.ne.s32 	%p7, %r21, 0;
	shl.b32 	%r83, %r82, 3;
	mov.u32 	%r84, _ZZ16transfer_buffers8GPU_DataE11tasks_write;
	add.s32 	%r22, %r84, %r83;
	shl.b32 	%r85, %r82, 2;
	mov.u32 	%r86, _ZZ16transfer_buffers8GPU_DataE18tasks_offset_write;
	add.s32 	%r23, %r86, %r85;
	mov.u32 	%r87, _ZZ16transfer_buffers8GPU_DataE13cliques_write;
	add.s32 	%r24, %r87, %r83;
	mov.u32 	%r88, _ZZ16transfer_buffers8GPU_DataE20cliques_offset_write;
	add.s32 	%r25, %r88, %r85;
	@%p7 bra 	$L__BB2_19;
	mov.b64 	%rd108, 0;
	st.shared.u64 	[%r22], %rd108;
	mov.b32 	%r89, 1;
	st.shared.u32 	[%r23], %r89;
	st.shared.u64 	[%r24], %rd108;
	st.shared.u32 	[%r25], %r89;
	shr.s32 	%r26, %r2, 5;
	setp.lt.s32 	%p8, %r26, 1;
	@%p8 bra 	$L__BB2_19;
	ld.param.u64 	%rd110, [%rd1+80];
	cvta.to.global.u64 	%rd17, %rd110;
	ld.param.u64 	%rd111, [%rd1+88];
	cvta.to.global.u64 	%rd18, %rd111;
	ld.param.u64 	%rd112, [%rd1+280];
	cvta.to.global.u64 	%rd19, %rd112;
	setp.lt.u32 	%p9, %r26, 4;
	mov.b32 	%r156, 0;
	mov.b32 	%r154, 1;
	mov.b64 	%rd326, 0;
	mov.u64 	%rd327, %rd326;
	mov.u32 	%r155, %r154;
	@%p9 bra 	$L__BB2_16;
	and.b32  	%r156, %r26, 2147483644;
	neg.s32 	%r151, %r156;
	add.s64 	%rd319, %rd17, 16;
	add.s64 	%rd318, %rd19, 16;
	mov.b32 	%r154, 1;
	mov.b64 	%rd323, 1500;
	mov.b64 	%rd322, 1000;
	mov.b64 	%rd321, 500;
	mov.b64 	%rd320, 0;
	ld.param.u64 	%rd126, [%rd1+288];
	mov.u64 	%rd326, %rd320;
	mov.u64 	%rd327, %rd320;
$L__BB2_15:
	ld.global.u64 	%rd117, [%rd319+-16];
	cvt.u32.u64 	%r95, %rd117;
	add.s32 	%r96, %r155, %r95;
	st.shared.u32 	[%r23], %r96;
	add.s64 	%rd118, %rd117, %rd320;
	shl.b64 	%rd119, %rd118, 3;
	add.s64 	%rd120, %rd18, %rd119;
	ld.global.u64 	%rd121, [%rd120];
	add.s64 	%rd122, %rd327, %rd121;
	st.shared.u64 	[%r22], %rd122;
	ld.global.u64 	%rd123, [%rd318+-16];
	cvt.u32.u64 	%r97, %rd123;
	add.s32 	%r98, %r154, %r97;
	st.shared.u32 	[%r25], %r98;
	add.s64 	%rd124, %rd123, %rd320;
	shl.b64 	%rd125, %rd124, 3;
	cvta.to.global.u64 	%rd127, %rd126;
	add.s64 	%rd128, %rd127, %rd125;
	ld.global.u64 	%rd129, [%rd128];
	add.s64 	%rd130, %rd326, %rd129;
	st.shared.u64 	[%r24], %rd130;
	ld.global.u64 	%rd131, [%rd319+-8];
	cvt.u32.u64 	%r99, %rd131;
	add.s32 	%r100, %r96, %r99;
	st.shared.u32 	[%r23], %r100;
	add.s64 	%rd132, %rd131, %rd321;
	shl.b64 	%rd133, %rd132, 3;
	add.s64 	%rd134, %rd18, %rd133;
	ld.global.u64 	%rd135, [%rd134];
	add.s64 	%rd136, %rd122, %rd135;
	st.shared.u64 	[%r22], %rd136;
	ld.global.u64 	%rd137, [%rd318+-8];
	cvt.u32.u64 	%r101, %rd137;
	add.s32 	%r102, %r98, %r101;
	st.shared.u32 	[%r25], %r102;
	add.s64 	%rd138, %rd137, %rd321;
	shl.b64 	%rd139, %rd138, 3;
	add.s64 	%rd140, %rd127, %rd139;
	ld.global.u64 	%rd141, [%rd140];
	add.s64 	%rd142, %rd130, %rd141;
	st.shared.u64 	[%r24], %rd142;
	ld.global.u64 	%rd143, [%rd319];
	cvt.u32.u64 	%r103, %rd143;
	add.s32 	%r104, %r100, %r103;
	st.shared.u32 	[%r23], %r104;
	add.s64 	%rd144, %rd143, %rd322;
	shl.b64 	%rd145, %rd144, 3;
	add.s64 	%rd146, %rd18, %rd145;
	ld.global.u64 	%rd147, [%rd146];
	add.s64 	%rd148, %rd136, %rd147;
	st.shared.u64 	[%r22], %rd148;
	ld.global.u64 	%rd149, [%rd318];
	cvt.u32.u64 	%r105, %rd149;
	add.s32 	%r106, %r102, %r105;
	st.shared.u32 	[%r25], %r106;
	add.s64 	%rd150, %rd149, %rd322;
	shl.b64 	%rd151, %rd150, 3;
	add.s64 	%rd152, %rd127, %rd151;
	ld.global.u64 	%rd153, [%rd152];
	add.s64 	%rd154, %rd142, %rd153;
	st.shared.u64 	[%r24], %rd154;
	ld.global.u64 	%rd155, [%rd319+8];
	cvt.u32.u64 	%r107, %rd155;
	add.s32 	%r155, %r104, %r107;
	st.shared.u32 	[%r23], %r155;
	add.s64 	%rd156, %rd155, %rd323;
	shl.b64 	%rd157, %rd156, 3;
	add.s64 	%rd158, %rd18, %rd157;
	ld.global.u64 	%rd159, [%rd158];
	add.s64 	%rd327, %rd148, %rd159;
	st.shared.u64 	[%r22], %rd327;
	ld.global.u64 	%rd160, [%rd318+8];
	cvt.u32.u64 	%r108, %rd160;
	add.s32 	%r154, %r106, %r108;
	st.shared.u32 	[%r25], %r154;
	add.s64 	%rd161, %rd160, %rd323;
	shl.b64 	%rd162, %rd161, 3;
	add.s64 	%rd163, %rd127, %rd162;
	ld.global.u64 	%rd164, [%rd163];
	add.s64 	%rd326, %rd154, %rd164;
	st.shared.u64 	[%r24], %rd326;
	add.s32 	%r151, %r151, 4;
	add.s64 	%rd323, %rd323, 2000;
	add.s64 	%rd322, %rd322, 2000;
	add.s64 	%rd321, %rd321, 2000;
	add.s64 	%rd320, %rd320, 2000;
	add.s64 	%rd319, %rd319, 32;
	add.s64 	%rd318, %rd318, 32;
	setp.ne.s32 	%p10, %r151, 0;
	@%p10 bra 	$L__BB2_15;
$L__BB2_16:
	shr.u32 	%r109, %r2, 5;
	and.b32  	%r38, %r109, 3;
	setp.eq.s32 	%p11, %r38, 0;
	@%p11 bra 	$L__BB2_19;
	mul.lo.s32 	%r110, %r156, 500;
	cvt.u64.u32 	%rd330, %r110;
	mul.wide.u32 	%rd165, %r156, 8;
	ld.param.u64 	%rd166, [%rd1+280];
	cvta.to.global.u64 	%rd167, %rd166;
	add.s64 	%rd329, %rd167, %rd165;
	ld.param.u64 	%rd168, [%rd1+80];
	cvta.to.global.u64 	%rd169, %rd168;
	add.s64 	%rd328, %rd169, %rd165;
	neg.s32 	%r157, %r38;
	ld.param.u64 	%rd178, [%rd1+288];
$L__BB2_18:
	.pragma "nounroll";
	ld.global.u64 	%rd170, [%rd328];
	cvt.u32.u64 	%r111, %rd170;
	add.s32 	%r155, %r155, %r111;
	st.shared.u32 	[%r23], %r155;
	add.s64 	%rd171, %rd170, %rd330;
	shl.b64 	%rd172, %rd171, 3;
	add.s64 	%rd173, %rd18, %rd172;
	ld.global.u64 	%rd174, [%rd173];
	add.s64 	%rd327, %rd327, %rd174;
	st.shared.u64 	[%r22], %rd327;
	ld.global.u64 	%rd175, [%rd329];
	cvt.u32.u64 	%r112, %rd175;
	add.s32 	%r154, %r154, %r112;
	st.shared.u32 	[%r25], %r154;
	add.s64 	%rd176, %rd175, %rd330;
	shl.b64 	%rd177, %rd176, 3;
	cvta.to.global.u64 	%rd179, %rd178;
	add.s64 	%rd180, %rd179, %rd177;
	ld.global.u64 	%rd181, [%rd180];
	add.s64 	%rd326, %rd326, %rd181;
	st.shared.u64 	[%r24], %rd326;
	add.s64 	%rd330, %rd330, 500;
	add.s64 	%rd329, %rd329, 8;
	add.s64 	%rd328, %rd328, 8;
	add.s32 	%r157, %r157, 1;
	setp.ne.s32 	%p12, %r157, 0;
	@%p12 bra 	$L__BB2_18;
$L__BB2_19:
	bar.warp.sync 	-1;
	shr.s32 	%r113, %r2, 31;
	shr.u32 	%r114, %r113, 27;
	add.s32 	%r115, %r2, %r114;
	and.b32  	%r116, %r115, -32;
	sub.s32 	%r163, %r2, %r116;
	add.s32 	%r162, %r163, 1;
	cvt.s64.s32 	%rd334, %r162;
	ld.param.u64 	%rd182, [%rd1+80];
	cvta.to.global.u64 	%rd183, %rd182;
	mul.wide.s32 	%rd184, %r3, 8;
	add.s64 	%rd54, %rd183, %rd184;
	ld.global.u64 	%rd185, [%rd54];
	setp.lt.u64 	%p13, %rd185, %rd334;
	@%p13 bra 	$L__BB2_23;
	ld.param.u64 	%rd186, [%rd1+88];
	cvta.to.global.u64 	%rd55, %rd186;
	ld.shared.u32 	%r48, [_ZZ16transfer_buffers8GPU_DataE9tasks_end];
	ld.param.u64 	%rd187, [%rd1+168];
	cvta.to.global.u64 	%rd56, %rd187;
	ld.shared.u32 	%r49, [%r23];
	cvta.to.global.u64 	%rd57, %rd316;
	mov.u32 	%r160, %r162;
$L__BB2_21:
	add.s32 	%r52, %r49, %r160;
	setp.gt.s32 	%p14, %r52, 287;
	@%p14 bra 	$L__BB2_27;
	mad.lo.s32 	%r119, %r3, 500, %r160;
	mul.wide.s32 	%rd206, %r119, 8;
	add.s64 	%rd207, %rd55, %rd206;
	ld.global.u64 	%rd208, [%rd207];
	ld.shared.u64 	%rd209, [%r22];
	add.s64 	%rd210, %rd209, %rd208;
	add.s32 	%r120, %r52, -1;
	mul.wide.s32 	%rd211, %r120, 8;
	add.s64 	%rd212, %rd57, %rd211;
	st.global.u64 	[%rd212], %rd210;
	bra.uni 	$L__BB2_28;
$L__BB2_23:
	cvt.s64.s32 	%rd335, %r163;
	ld.param.u64 	%rd215, [%rd1+88];
	cvta.to.global.u64 	%rd59, %rd215;
	mul.lo.s32 	%r121, %r3, 500;
	cvt.s64.s32 	%rd60, %r121;
	cvta.to.global.u64 	%rd217, %rd182;
	add.s64 	%rd61, %rd217, %rd184;
	ld.global.u64 	%rd219, [%rd61];
	add.s64 	%rd220, %rd219, %rd60;
	shl.b64 	%rd221, %rd220, 3;
	add.s64 	%rd222, %rd59, %rd221;
	ld.global.u64 	%rd223, [%rd222];
	setp.le.u64 	%p16, %rd223, %rd335;
	@%p16 bra 	$L__BB2_29;
	ld.shared.u64 	%rd62, [%r22];
	ld.shared.u32 	%r50, [_ZZ16transfer_buffers8GPU_DataE9tasks_end];
	cvta.to.global.u64 	%rd63, %rd315;
	mov.u64 	%rd333, %rd335;
	mov.u32 	%r161, %r163;
$L__BB2_25:
	add.s64 	%rd72, %rd62, %rd333;
	cvt.s64.s32 	%rd224, %r50;
	setp.ge.u64 	%p17, %rd72, %rd224;
	@%p17 bra 	$L__BB2_38;
	mad.lo.s64 	%rd238, %rd72, 20, %rd63;
	mad.lo.s32 	%r128, %r3, 50000, %r161;
	ld.param.u64 	%rd239, [%rd1+96];
	cvta.to.global.u64 	%rd240, %rd239;
	mul.wide.s32 	%rd241, %r128, 20;
	add.s64 	%rd242, %rd240, %rd241;
	ld.global.u32 	%r129, [%rd242];
	ld.global.u32 	%r130, [%rd242+4];
	ld.global.u32 	%r131, [%rd242+8];
	ld.global.u32 	%r132, [%rd242+12];
	ld.global.u32 	%r133, [%rd242+16];
	st.global.u32 	[%rd238], %r129;
	st.global.u32 	[%rd238+4], %r130;
	st.global.u32 	[%rd238+8], %r131;
	st.global.u32 	[%rd238+12], %r132;
	st.global.u32 	[%rd238+16], %r133;
	bra.uni 	$L__BB2_39;
$L__BB2_27:
	mad.lo.s32 	%r117, %r3, 500, %r160;
	mul.wide.s32 	%rd188, %r117, 8;
	add.s64 	%rd189, %rd55, %rd188;
	ld.global.u64 	%rd190, [%rd189];
	ld.shared.u64 	%rd191, [%r22];
	add.s64 	%rd192, %rd191, %rd190;
	cvt.s64.s32 	%rd193, %r48;
	sub.s64 	%rd194, %rd192, %rd193;
	ld.global.u64 	%rd195, [%rd56];
	add.s64 	%rd196, %rd194, %rd195;
	add.s32 	%r118, %r52, -288;
	cvt.s64.s32 	%rd197, %r118;
	ld.param.u64 	%rd198, [%rd1+160];
	cvta.to.global.u64 	%rd199, %rd198;
	ld.global.u64 	%rd200, [%rd199];
	add.s64 	%rd201, %rd200, %rd197;
	ld.param.u64 	%rd202, [%rd1+64];
	cvta.to.global.u64 	%rd203, %rd202;
	shl.b64 	%rd204, %rd201, 3;
	add.s64 	%rd205, %rd203, %rd204;
	st.global.u64 	[%rd205], %rd196;
$L__BB2_28:
	add.s32 	%r160, %r160, 32;
	cvt.s64.s32 	%rd213, %r160;
	ld.global.u64 	%rd214, [%rd54];
	setp.lt.u64 	%p15, %rd214, %rd213;
	@%p15 bra 	$L__BB2_23;
	bra.uni 	$L__BB2_21;
$L__BB2_29:
	ld.param.u64 	%rd248, [%rd1+280];
	cvta.to.global.u64 	%rd249, %rd248;
	add.s64 	%rd64, %rd249, %rd184;
	ld.global.u64 	%rd251, [%rd64];
	setp.lt.u64 	%p19, %rd251, %rd334;
	@%p19 bra 	$L__BB2_32;
	ld.param.u64 	%rd252, [%rd1+288];
	cvta.to.global.u64 	%rd65, %rd252;
	ld.param.u64 	%rd253, [%rd1+184];
	cvta.to.global.u64 	%rd66, %rd253;
	ld.param.u64 	%rd254, [%rd1+264];
	cvta.to.global.u64 	%rd67, %rd254;
	ld.param.u64 	%rd255, [%rd1+176];
	cvta.to.global.u64 	%rd68, %rd255;
	ld.shared.u64 	%rd69, [%r24];
	ld.shared.s32 	%rd70, [%r25];
	cvt.u32.u64 	%r134, %rd60;
$L__BB2_31:
	add.s32 	%r135, %r162, %r134;
	mul.wide.s32 	%rd256, %r135, 8;
	add.s64 	%rd257, %rd65, %rd256;
	ld.global.u64 	%rd258, [%rd257];
	ld.global.u64 	%rd259, [%rd66];
	add.s64 	%rd260, %rd259, %rd258;
	add.s64 	%rd261, %rd260, %rd69;
	ld.global.u64 	%rd262, [%rd68];
	add.s64 	%rd263, %rd334, %rd262;
	add.s64 	%rd264, %rd263, %rd70;
	shl.b64 	%rd265, %rd264, 3;
	add.s64 	%rd266, %rd67, %rd265;
	st.global.u64 	[%rd266+-16], %rd261;
	add.s32 	%r162, %r162, 32;
	cvt.s64.s32 	%rd334, %r162;
	ld.global.u64 	%rd267, [%rd64];
	setp.lt.u64 	%p20, %rd267, %rd334;
	@%p20 bra 	$L__BB2_32;
	bra.uni 	$L__BB2_31;
$L__BB2_32:
	ld.param.u64 	%rd268, [%rd1+288];
	cvta.to.global.u64 	%rd74, %rd268;
	cvta.to.global.u64 	%rd270, %rd248;
	mul.wide.s32 	%rd271, %r3, 8;
	add.s64 	%rd75, %rd270, %rd271;
	ld.global.u64 	%rd272, [%rd75];
	add.s64 	%rd273, %rd272, %rd60;
	shl.b64 	%rd274, %rd273, 3;
	add.s64 	%rd275, %rd74, %rd274;
	ld.global.u64 	%rd276, [%rd275];
	setp.le.u64 	%p21, %rd276, %rd335;
	@%p21 bra 	$L__BB2_35;
	ld.param.u64 	%rd277, [%rd1+296];
	cvta.to.global.u64 	%rd76, %rd277;
	mul.lo.s32 	%r56, %r3, 50000;
	ld.param.u64 	%rd278, [%rd1+272];
	cvta.to.global.u64 	%rd77, %rd278;
	ld.param.u64 	%rd279, [%rd1+184];
	cvta.to.global.u64 	%rd78, %rd279;
	ld.shared.u64 	%rd79, [%r24];
$L__BB2_34:
	add.s32 	%r136, %r163, %r56;
	mul.wide.s32 	%rd280, %r136, 4;
	add.s64 	%rd281, %rd76, %rd280;
	ld.global.u32 	%r137, [%rd281];
	ld.global.u64 	%rd282, [%rd78];
	add.s64 	%rd283, %rd282, %rd335;
	add.s64 	%rd284, %rd283, %rd79;
	shl.b64 	%rd285, %rd284, 2;
	add.s64 	%rd286, %rd77, %rd285;
	st.global.u32 	[%rd286], %r137;
	add.s32 	%r163, %r163, 32;
	cvt.s64.s32 	%rd335, %r163;
	ld.global.u64 	%rd287, [%rd75];
	add.s64 	%rd288, %rd287, %rd60;
	shl.b64 	%rd289, %rd288, 3;
	add.s64 	%rd290, %rd74, %rd289;
	ld.global.u64 	%rd291, [%rd290];
	setp.gt.u64 	%p22, %rd291, %rd335;
	@%p22 bra 	$L__BB2_34;
$L__BB2_35:
	setp.ne.s32 	%p23, %r2, 0;
	@%p23 bra 	$L__BB2_42;
	ld.param.u64 	%rd292, [%rd1+112];
	cvta.to.global.u64 	%rd293, %rd292;
	ld.global.u32 	%r61, [%rd293];
	setp.gt.s32 	%p25, %r61, 286;
	@%p25 bra 	$L__BB2_40;
	cvt.s64.s32 	%rd302, %r61;
	st.global.u64 	[%rd11], %rd302;
	bra.uni 	$L__BB2_41;
$L__BB2_38:
	ld.param.u64 	%rd225, [%rd1+168];
	cvta.to.global.u64 	%rd226, %rd225;
	ld.global.u64 	%rd227, [%rd226];
	add.s64 	%rd228, %rd72, %rd227;
	sub.s64 	%rd230, %rd228, %rd224;
	ld.param.u64 	%rd231, [%rd1+72];
	cvta.to.global.u64 	%rd232, %rd231;
	mad.lo.s64 	%rd233, %rd230, 20, %rd232;
	mad.lo.s32 	%r122, %r3, 50000, %r161;
	ld.param.u64 	%rd234, [%rd1+96];
	cvta.to.global.u64 	%rd235, %rd234;
	mul.wide.s32 	%rd236, %r122, 20;
	add.s64 	%rd237, %rd235, %rd236;
	ld.global.u32 	%r123, [%rd237];
	ld.global.u32 	%r124, [%rd237+4];
	ld.global.u32 	%r125, [%rd237+8];
	ld.global.u32 	%r126, [%rd237+12];
	ld.global.u32 	%r127, [%rd237+16];
	st.global.u32 	[%rd233], %r123;
	st.global.u32 	[%rd233+4], %r124;
	st.global.u32 	[%rd233+8], %r125;
	st.global.u32 	[%rd233+12], %r126;
	st.global.u32 	[%rd233+16], %r127;
$L__BB2_39:
	add.s32 	%r161, %r161, 32;
	cvt.s64.s32 	%rd333, %r161;
	ld.global.u64 	%rd243, [%rd61];
	add.s64 	%rd244, %rd243, %rd60;
	shl.b64 	%rd245, %rd244, 3;
	add.s64 	%rd246, %rd59, %rd245;
	ld.global.u64 	%rd247, [%rd246];
	setp.gt.u64 	%p18, %rd247, %rd333;
	@%p18 bra 	$L__BB2_25;
	bra.uni 	$L__BB2_29;
$L__BB2_40:
	mov.b64 	%rd294, 286;
	st.global.u64 	[%rd11], %rd294;
	cvta.to.global.u64 	%rd296, %rd292;
	ld.global.u32 	%r138, [%rd296];
	add.s32 	%r139, %r138, -286;
	cvt.s64.s32 	%rd297, %r139;
	ld.param.u64 	%rd298, [%rd1+56];
	cvta.to.global.u64 	%rd299, %rd298;
	ld.global.u64 	%rd300, [%rd299];
	add.s64 	%rd301, %rd300, %rd297;
	st.global.u64 	[%rd299], %rd301;
$L__BB2_41:
	ld.param.u64 	%rd303, [%rd1+304];
	cvta.to.global.u64 	%rd304, %rd303;
	ld.global.s32 	%rd305, [%rd304];
	ld.param.u64 	%rd306, [%rd1+256];
	cvta.to.global.u64 	%rd307, %rd306;
	ld.global.u64 	%rd308, [%rd307];
	add.s64 	%rd309, %rd308, %rd305;
	st.global.u64 	[%rd307], %rd309;
	cvta.to.global.u64 	%rd311, %rd292;
	mov.b32 	%r140, 0;
	st.global.u32 	[%rd311], %r140;
	st.global.u32 	[%rd304], %r140;
	bra.uni 	$L__BB2_43;
$L__BB2_42:
	setp.ne.s32 	%p24, %r21, 0;
	@%p24 bra 	$L__BB2_45;
$L__BB2_43:
	ld.shared.u64 	%rd312, [%r24];
	setp.lt.u64 	%p26, %rd312, 25000001;
	@%p26 bra 	$L__BB2_45;
	ld.param.u64 	%rd313, [%rd1+128];
	cvta.to.global.u64 	%rd314, %rd313;
	atom.global.exch.b32 	%r141, [%rd314], 1;
$L__BB2_45:
	ret;

}
	// .globl	_Z16fill_from_buffer8GPU_Data
.visible .entry _Z16fill_from_buffer8GPU_Data(
	.param .align 8 .b8 _Z16fill_from_buffer8GPU_Data_param_0[312]
)
{
	.reg .pred 	%p<17>;
	.reg .b32 	%r<51>;
	.reg .b64 	%rd<138>;

	mov.b64 	%rd29, _Z16fill_from_buffer8GPU_Data_param_0;
	mov.u64 	%rd1, %rd29;
	mov.u32 	%r18, %ctaid.x;
	mov.u32 	%r19, %ntid.x;
	mov.u32 	%r20, %tid.x;
	mad.lo.s32 	%r1, %r18, %r19, %r20;
	ld.param.u64 	%rd30, [_Z16fill_from_buffer8GPU_Data_param_0];
	cvta.to.global.u64 	%rd31, %rd30;
	ld.global.u64 	%rd32, [%rd31];
	and.b64  	%rd33, %rd32, 1;
	setp.eq.b64 	%p1, %rd33, 1;
	not.pred 	%p2, %p1;
	@%p2 bra 	$L__BB3_2;
	ld.param.u64 	%rd135, [%rd1+32];
	ld.param.u64 	%rd133, [%rd1+40];
	ld.param.u64 	%rd134, [%rd1+48];
	bra.uni 	$L__BB3_3;
$L__BB3_2:
	ld.param.u64 	%rd135, [%rd1+8];
	ld.param.u64 	%rd133, [%rd1+16];
	ld.param.u64 	%rd134, [%rd1+24];
$L__BB3_3:
	cvta.to.global.u64 	%rd11, %rd135;
	cvta.to.global.u64 	%rd12, %rd133;
	and.b32  	%r21, %r1, 31;
	setp.ne.s32 	%p3, %r21, 0;
	@%p3 bra 	$L__BB3_5;
	ld.param.u64 	%rd34, [%rd1+80];
	cvta.to.global.u64 	%rd35, %rd34;
	shr.s32 	%r22, %r1, 31;
	shr.u32 	%r23, %r22, 27;
	add.s32 	%r24, %r1, %r23;
	shr.s32 	%r25, %r24, 5;
	mul.wide.s32 	%rd36, %r25, 8;
	add.s64 	%rd37, %rd35, %rd36;
	mov.b64 	%rd38, 0;
	st.global.u64 	[%rd37], %rd38;
	ld.param.u64 	%rd39, [%rd1+280];
	cvta.to.global.u64 	%rd40, %rd39;
	add.s64 	%rd41, %rd40, %rd36;
	st.global.u64 	[%rd41], %rd38;
$L__BB3_5:
	ld.global.u64 	%rd42, [%rd11];
	setp.gt.u64 	%p4, %rd42, 285;
	@%p4 bra 	$L__BB3_20;
	ld.param.u64 	%rd43, [%rd1+56];
	cvta.to.global.u64 	%rd44, %rd43;
	ld.global.u64 	%rd45, [%rd44];
	setp.eq.s64 	%p5, %rd45, 0;
	@%p5 bra 	$L__BB3_20;
	ld.param.u64 	%rd46, [%rd1+120];
	cvta.to.global.u64 	%rd47, %rd46;
	atom.global.exch.b32 	%r26, [%rd47], 0;
	cvta.to.global.u64 	%rd49, %rd43;
	ld.global.u64 	%rd13, [%rd49];
	ld.global.u64 	%rd14, [%rd11];
	sub.s64 	%rd136, 286, %rd14;
	setp.ge.u64 	%p6, %rd13, %rd136;
	@%p6 bra 	$L__BB3_9;
	mov.u64 	%rd136, %rd13;
$L__BB3_9:
	cvt.u32.u64 	%r2, %rd136;
	ld.param.u64 	%rd50, [%rd1+64];
	cvta.to.global.u64 	%rd17, %rd50;
	cvta.to.global.u64 	%rd18, %rd43;
	ld.global.u64 	%rd52, [%rd18];
	cvt.s64.s32 	%rd19, %rd136;
	sub.s64 	%rd53, %rd52, %rd19;
	shl.b64 	%rd54, %rd53, 3;
	add.s64 	%rd55, %rd17, %rd54;
	ld.global.u64 	%rd20, [%rd55];
	shl.b64 	%rd56, %rd52, 3;
	add.s64 	%rd57, %rd17, %rd56;
	ld.global.u64 	%rd58, [%rd57];
	sub.s64 	%rd21, %rd58, %rd20;
	shl.b64 	%rd59, %rd14, 3;
	add.s64 	%rd60, %rd12, %rd59;
	ld.global.u64 	%rd22, [%rd60];
	setp.ge.s32 	%p7, %r1, %r2;
	@%p7 bra 	$L__BB3_15;
	add.s32 	%r49, %r1, 1;
	add.s32 	%r27, %r1, 9153;
	add.s32 	%r28, %r2, 1;
	max.s32 	%r29, %r27, %r28;
	sub.s32 	%r30, %r29, %r1;
	add.s32 	%r31, %r30, -9153;
	setp.ne.s32 	%p8, %r31, 0;
	selp.u32 	%r32, 1, 0, %p8;
	selp.s32 	%r33, -1, 0, %p8;
	add.s32 	%r34, %r31, %r33;
	mul.hi.u32 	%r35, %r34, -450521045;
	shr.u32 	%r36, %r35, 13;
	add.s32 	%r4, %r36, %r32;
	and.b32  	%r37, %r4, 3;
	setp.eq.s32 	%p9, %r37, 3;
	@%p9 bra 	$L__BB3_14;
	add.s32 	%r38, %r4, 1;
	and.b32  	%r39, %r38, 3;
	neg.s32 	%r45, %r39;
	sub.s64 	%rd68, %rd22, %rd20;
	mov.u32 	%r46, %r1;
$L__BB3_12:
	.pragma "nounroll";
	cvt.s64.s32 	%rd61, %r49;
	ld.global.u64 	%rd62, [%rd18];
	sub.s64 	%rd63, %rd62, %rd19;
	add.s64 	%rd64, %rd63, %rd61;
	shl.b64 	%rd65, %rd64, 3;
	add.s64 	%rd66, %rd17, %rd65;
	ld.global.u64 	%rd67, [%rd66];
	add.s64 	%rd69, %rd68, %rd67;
	ld.global.u64 	%rd70, [%rd11];
	add.s64 	%rd71, %rd70, %rd61;
	shl.b64 	%rd72, %rd71, 3;
	add.s64 	%rd73, %rd12, %rd72;
	st.global.u64 	[%rd73], %rd69;
	add.s32 	%r49, %r49, 9152;
	add.s32 	%r46, %r46, 9152;
	add.s32 	%r45, %r45, 1;
	setp.ne.s32 	%p10, %r45, 0;
	@%p10 bra 	$L__BB3_12;
	add.s32 	%r49, %r46, 1;
$L__BB3_14:
	setp.lt.u32 	%p11, %r4, 3;
	@%p11 bra 	$L__BB3_15;
	bra.uni 	$L__BB3_23;
$L__BB3_15:
	mov.u64 	%rd23, %rd29;
	cvt.s64.s32 	%rd137, %r1;
	setp.le.u64 	%p13, %rd21, %rd137;
	@%p13 bra 	$L__BB3_18;
	ld.param.u64 	%rd117, [%rd23+72];
	cvta.to.global.u64 	%rd25, %rd117;
	cvta.to.global.u64 	%rd26, %rd134;
	mov.u32 	%r50, %r1;
$L__BB3_17:
	add.s64 	%rd118, %rd137, %rd22;
	mad.lo.s64 	%rd119, %rd118, 20, %rd26;
	add.s64 	%rd120, %rd137, %rd20;
	mad.lo.s64 	%rd121, %rd120, 20, %rd25;
	ld.global.u32 	%r40, [%rd121];
	ld.global.u32 	%r41, [%rd121+4];
	ld.global.u32 	%r42, [%rd121+8];
	ld.global.u32 	%r43, [%rd121+12];
	ld.global.u32 	%r44, [%rd121+16];
	st.global.u32 	[%rd119], %r40;
	st.global.u32 	[%rd119+4], %r41;
	st.global.u32 	[%rd119+8], %r42;
	st.global.u32 	[%rd119+12], %r43;
	st.global.u32 	[%rd119+16], %r44;
	add.s32 	%r50, %r50, 9152;
	cvt.s64.s32 	%rd137, %r50;
	setp.gt.u64 	%p14, %rd21, %rd137;
	@%p14 bra 	$L__BB3_17;
$L__BB3_18:
	setp.ne.s32 	%p15, %r1, 0;
	@%p15 bra 	$L__BB3_22;
	ld.global.u64 	%rd122, [%rd11];
	add.s64 	%rd123, %rd122, %rd19;
	st.global.u64 	[%rd11], %rd123;
	ld.param.u64 	%rd124, [%rd23+56];
	cvta.to.global.u64 	%rd125, %rd124;
	ld.global.u64 	%rd126, [%rd125];
	sub.s64 	%rd127, %rd126, %rd19;
	st.global.u64 	[%rd125], %rd127;
	bra.uni 	$L__BB3_21;
$L__BB3_20:
	setp.ne.s32 	%p16, %r1, 0;
	@%p16 bra 	$L__BB3_22;
$L__BB3_21:
	mov.u64 	%rd128, %rd29;
	ld.param.u64 	%rd129, [%rd128];
	cvta.to.global.u64 	%rd130, %rd129;
	ld.global.u64 	%rd131, [%rd130];
	add.s64 	%rd132, %rd131, 1;
	st.global.u64 	[%rd130], %rd132;
$L__BB3_22:
	ret;
$L__BB3_23:
	ld.global.u64 	%rd74, [%rd18];
	cvt.s64.s32 	%rd75, %r49;
	sub.s64 	%rd76, %rd75, %rd19;
	add.s64 	%rd77, %rd76, %rd74;
	shl.b64 	%rd78, %rd77, 3;
	add.s64 	%rd79, %rd17, %rd78;
	ld.global.u64 	%rd80, [%rd79];
	sub.s64 	%rd81, %rd22, %rd20;
	add.s64 	%rd82, %rd81, %rd80;
	ld.global.u64 	%rd83, [%rd11];
	add.s64 	%rd84, %rd83, %rd75;
	shl.b64 	%rd85, %rd84, 3;
	add.s64 	%rd86, %rd12, %rd85;
	st.global.u64 	[%rd86], %rd82;
	ld.global.u64 	%rd87, [%rd18];
	add.s64 	%rd88, %rd76, %rd87;
	shl.b64 	%rd89, %rd88, 3;
	add.s64 	%rd90, %rd17, %rd89;
	ld.global.u64 	%rd91, [%rd90+73216];
	add.s64 	%rd92, %rd81, %rd91;
	ld.global.u64 	%rd93, [%rd11];
	add.s64 	%rd94, %rd93, %rd75;
	shl.b64 	%rd95, %rd94, 3;
	add.s64 	%rd96, %rd12, %rd95;
	st.global.u64 	[%rd96+73216], %rd92;
	ld.global.u64 	%rd97, [%rd18];
	add.s64 	%rd98, %rd76, %rd97;
	shl.b64 	%rd99, %rd98, 3;
	add.s64 	%rd100, %rd17, %rd99;
	ld.global.u64 	%rd101, [%rd100+146432];
	add.s64 	%rd102, %rd81, %rd101;
	ld.global.u64 	%rd103, [%rd11];
	add.s64 	%rd104, %rd103, %rd75;
	shl.b64 	%rd105, %rd104, 3;
	add.s64 	%rd106, %rd12, %rd105;
	st.global.u64 	[%rd106+146432], %rd102;
	ld.global.u64 	%rd107, [%rd18];
	add.s64 	%rd108, %rd76, %rd107;
	shl.b64 	%rd109, %rd108, 3;
	add.s64 	%rd110, %rd17, %rd109;
	ld.global.u64 	%rd111, [%rd110+219648];
	add.s64 	%rd112, %rd81, %rd111;
	ld.global.u64 	%rd113, [%rd11];
	add.s64 	%rd114, %rd113, %rd75;
	shl.b64 	%rd115, %rd114, 3;
	add.s64 	%rd116, %rd12, %rd115;
	st.global.u64 	[%rd116+219648], %rd112;
	add.s32 	%r49, %r49, 36608;
	setp.gt.s32 	%p12, %r49, %r2;
	@%p12 bra 	$L__BB3_15;
	bra.uni 	$L__BB3_23;

}


// ===== COMPILED SASS (sm_100) =====

	.target	sm_100

	.elftype	@"ET_EXEC"


//--------------------- .note.nv.tkinfo           --------------------------
	.section	.note.nv.tkinfo,"",@"SHT_NOTE"
	.sectionflags	@"SHF_NOTE_NV_TKINFO"
	.tkinfo
        /*0018*/ 	.word	0x00000002
        /*0030*/ 	.string	""
        /*0030*/ 	.string	"ptxas"
        /*0030*/ 	.string	"Cuda compilation tools, release 13.0, V13.0.88"
        /*0030*/ 	.string	"Build cuda_13.0.r13.0/compiler.36424714_0"
        /*0030*/ 	.string	"-arch sm_100 -m 64 "



//--------------------- .note.nv.cuinfo           --------------------------
	.section	.note.nv.cuinfo,"",@"SHT_NOTE"
	.sectionflags	@"SHF_NOTE_NV_CUINFO"
        /*0018*/ 	.short	0x0002
        /*001a*/ 	.short	0x0064
        /*001c*/ 	.short	0x0082
	.zero		2


//--------------------- .nv.info                  --------------------------
	.section	.nv.info,"",@"SHT_CUDA_INFO"
	.align	4


	//----- nvinfo : EIATTR_REGCOUNT
	.align		4
        /*0000*/ 	.byte	0x04, 0x2f
        /*0002*/ 	.short	(.L_1 - .L_0)
	.align		4
.L_0:
        /*0004*/ 	.word	index@(_Z12expand_level8GPU_Data)
        /*0008*/ 	.word	0x00000038


	//----- nvinfo : EIATTR_FRAME_SIZE
	.align		4
.L_1:
        /*000c*/ 	.byte	0x04, 0x11
        /*000e*/ 	.short	(.L_3 - .L_2)
	.align		4
.L_2:
        /*0010*/ 	.word	index@($_Z12expand_level8GPU_Data$_Z20device_bsearch_arrayPiii)
        /*0014*/ 	.word	0x00000000


	//----- nvinfo : EIATTR_FRAME_SIZE
	.align		4
.L_3:
        /*0018*/ 	.byte	0x04, 0x11
        /*001a*/ 	.short	(.L_5 - .L_4)
	.align		4
.L_4:
        /*001c*/ 	.word	index@(_Z12expand_level8GPU_Data)
        /*0020*/ 	.word	0x00000000


	//----- nvinfo : EIATTR_REGCOUNT
	.align		4
.L_5:
        /*0024*/ 	.byte	0x04, 0x2f
        /*0026*/ 	.short	(.L_7 - .L_6)
	.align		4
.L_6:
        /*0028*/ 	.word	index@(_Z16transfer_buffers8GPU_Data)
        /*002c*/ 	.word	0x0000002a


	//----- nvinfo : EIATTR_FRAME_SIZE
	.align		4
.L_7:
        /*0030*/ 	.byte	0x04, 0x11
        /*0032*/ 	.short	(.L_9 - .L_8)
	.align		4
.L_8:
        /*0034*/ 	.word	index@(_Z16transfer_buffers8GPU_Data)
        /*0038*/ 	.word	0x00000000


	//----- nvinfo : EIATTR_REGCOUNT
	.align		4
.L_9:
        /*003c*/ 	.byte	0x04, 0x2f
        /*003e*/ 	.short	(.L_11 - .L_10)
	.align		4
.L_10:
        /*0040*/ 	.word	index@(_Z16fill_from_buffer8GPU_Data)
        /*0044*/ 	.word	0x00000020


	//----- nvinfo : EIATTR_FRAME_SIZE
	.align		4
.L_11:
        /*0048*/ 	.byte	0x04, 0x11
        /*004a*/ 	.short	(.L_13 - .L_12)
	.align		4
.L_12:
        /*004c*/ 	.word	index@(_Z16fill_from_buffer8GPU_Data)
        /*0050*/ 	.word	0x00000000


	//----- nvinfo : EIATTR_MIN_STACK_SIZE
	.align		4
.L_13:
        /*0054*/ 	.byte	0x04, 0x12
        /*0056*/ 	.short	(.L_15 - .L_14)
	.align		4
.L_14:
        /*0058*/ 	.word	index@(_Z16fill_from_buffer8GPU_Data)
        /*005c*/ 	.word	0x00000000


	//----- nvinfo : EIATTR_MIN_STACK_SIZE
	.align		4
.L_15:
        /*0060*/ 	.byte	0x04, 0x12
        /*0062*/ 	.short	(.L_17 - .L_16)
	.align		4
.L_16:
        /*0064*/ 	.word	index@(_Z16transfer_buffers8GPU_Data)
        /*0068*/ 	.word	0x00000000


	//----- nvinfo : EIATTR_MIN_STACK_SIZE
	.align		4
.L_17:
        /*006c*/ 	.byte	0x04, 0x12
        /*006e*/ 	.short	(.L_19 - .L_18)
	.align		4
.L_18:
        /*0070*/ 	.word	index@(_Z12expand_level8GPU_Data)
        /*0074*/ 	.word	0x00000000
.L_19:


//--------------------- .nv.compat                --------------------------
	.section	.nv.compat,"",@"SHT_CUDA_COMPAT_INFO"
	.align	4
        /*0000*/ 	.byte	0x02, 0x09, 0x00, 0x00, 0x02, 0x02, 0x01, 0x00, 0x02, 0x05, 0x05, 0x00, 0x03, 0x07, 0x01, 0x01
        /*0010*/ 	.byte	0x02, 0x03, 0x00, 0x00, 0x02, 0x06, 0x01, 0x00, 0x04, 0x0b, 0x08, 0x00, 0x09, 0x00, 0x00, 0x00
        /*0020*/ 	.byte	0x00, 0x00, 0x00, 0x00


//--------------------- .nv.info._Z16fill_from_buffer8GPU_Data --------------------------
	.section	.nv.info._Z16fill_from_buffer8GPU_Data,"",@"SHT_CUDA_INFO"
	.sectionflags	@""
	.align	4


	//----- nvinfo : EIATTR_CUDA_API_VERSION
	.align		4
        /*0000*/ 	.byte	0x04, 0x37
        /*0002*/ 	.short	(.L_21 - .L_20)
.L_20:
        /*0004*/ 	.word	0x00000082


	//----- nvinfo : EIATTR_KPARAM_INFO
	.align		4
.L_21:
        /*0008*/ 	.byte	0x04, 0x17
        /*000a*/ 	.short	(.L_23 - .L_22)
.L_22:
        /*000c*/ 	.word	0x00000000
        /*0010*/ 	.short	0x0000
        /*0012*/ 	.short	0x0000
        /*0014*/ 	.byte	0x00, 0xf0, 0xe1, 0x04


	//----- nvinfo : EIATTR_SPARSE_MMA_MASK
	.align		4
.L_23:
        /*0018*/ 	.byte	0x03, 0x50
        /*001a*/ 	.short	0x0000


	//----- nvinfo : EIATTR_MAXREG_COUNT
	.align		4
        /*001c*/ 	.byte	0x03, 0x1b
        /*001e*/ 	.short	0x00ff


	//----- nvinfo : EIATTR_MERCURY_ISA_VERSION
	.align		4
        /*0020*/ 	.byte	0x03, 0x5f
        /*0022*/ 	.short	0x0101


	//----- nvinfo : EIATTR_VRC_CTA_INIT_COUNT
	.align		4
        /*0024*/ 	.byte	0x02, 0x4a
	.zero		1
	.zero		1


	//----- nvinfo : EIATTR_EXIT_INSTR_OFFSETS
	.align		4
        /*0028*/ 	.byte	0x04, 0x1c
        /*002a*/ 	.short	(.L_25 - .L_24)


	//   ....[0]....
.L_24:
        /*002c*/ 	.word	0x00000dc0


	//   ....[1]....
        /*0030*/ 	.word	0x00000e70


	//   ....[2]....
        /*0034*/ 	.word	0x00000ed0


	//----- nvinfo : EIATTR_CRS_STACK_SIZE
	.align		4
.L_25:
        /*0038*/ 	.byte	0x04, 0x1e
        /*003a*/ 	.short	(.L_27 - .L_26)
.L_26:
        /*003c*/ 	.word	0x00000000


	//----- nvinfo : EIATTR_CBANK_PARAM_SIZE
	.align		4
.L_27:
        /*0040*/ 	.byte	0x03, 0x19
        /*0042*/ 	.short	0x0138


	//----- nvinfo : EIATTR_PARAM_CBANK
	.align		4
        /*0044*/ 	.byte	0x04, 0x0a
        /*0046*/ 	.short	(.L_29 - .L_28)
	.align		4
.L_28:
        /*0048*/ 	.word	index@(.nv.constant0._Z16fill_from_buffer8GPU_Data)
        /*004c*/ 	.short	0x0380
        /*004e*/ 	.short	0x0138


	//----- nvinfo : EIATTR_SW_WAR
	.align		4
.L_29:
        /*0050*/ 	.byte	0x04, 0x36
        /*0052*/ 	.short	(.L_31 - .L_30)
.L_30:
        /*0054*/ 	.word	0x00000008
.L_31:


//--------------------- .nv.info._Z16transfer_buffers8GPU_Data --------------------------
	.section	.nv.info._Z16transfer_buffers8GPU_Data,"",@"SHT_CUDA_INFO"
	.sectionflags	@""
	.align	4


	//----- nvinfo : EIATTR_CUDA_API_VERSION
	.align		4
        /*0000*/ 	.byte	0x04, 0x37
        /*0002*/ 	.short	(.L_33 - .L_32)
.L_32:
        /*0004*/ 	.word	0x00000082


	//----- nvinfo : EIATTR_KPARAM_INFO
	.align		4
.L_33:
        /*0008*/ 	.byte	0x04, 0x17
        /*000a*/ 	.short	(.L_35 - .L_34)
.L_34:
        /*000c*/ 	.word	0x00000000
        /*0010*/ 	.short	0x0000
        /*0012*/ 	.short	0x0000
        /*0014*/ 	.byte	0x00, 0xf0, 0xe1, 0x04


	//----- nvinfo : EIATTR_SPARSE_MMA_MASK
	.align		4
.L_35:
        /*0018*/ 	.byte	0x03, 0x50
        /*001a*/ 	.short	0x0000


	//----- nvinfo : EIATTR_MAXREG_COUNT
	.align		4
        /*001c*/ 	.byte	0x03, 0x1b
        /*001e*/ 	.short	0x00ff


	//----- nvinfo : EIATTR_NUM_BARRIERS
	.align		4
        /*0020*/ 	.byte	0x02, 0x4c
        /*0022*/ 	.byte	0x01
	.zero		1


	//----- nvinfo : EIATTR_MERCURY_ISA_VERSION
	.align		4
        /*0024*/ 	.byte	0x03, 0x5f
        /*0026*/ 	.short	0x0101


	//----- nvinfo : EIATTR_COOP_GROUP_MASK_REGIDS
	.align		4
        /*0028*/ 	.byte	0x04, 0x29
        /*002a*/ 	.short	(.L_37 - .L_36)


	//   ....[0]....
.L_36:
        /*002c*/ 	.word	0xffffffff


	//----- nvinfo : EIATTR_COOP_GROUP_INSTR_OFFSETS
	.align		4
.L_37:
        /*0030*/ 	.byte	0x04, 0x28
        /*0032*/ 	.short	(.L_39 - .L_38)


	//   ....[0]....
.L_38:
        /*0034*/ 	.word	0x000013a0


	//----- nvinfo : EIATTR_VRC_CTA_INIT_COUNT
	.align		4
.L_39:
        /*0038*/ 	.byte	0x02, 0x4a
	.zero		1
	.zero		1


	//----- nvinfo : EIATTR_EXIT_INSTR_OFFSETS
	.align		4
        /*003c*/ 	.byte	0x04, 0x1c
        /*003e*/ 	.short	(.L_41 - .L_40)


	//   ....[0]....
.L_40:
        /*0040*/ 	.word	0x00002330


	//   ....[1]....
        /*0044*/ 	.word	0x00002380


	//   ....[2]....
        /*0048*/ 	.word	0x000023c0


	//----- nvinfo : EIATTR_CRS_STACK_SIZE
	.align		4
.L_41:
        /*004c*/ 	.byte	0x04, 0x1e
        /*004e*/ 	.short	(.L_43 - .L_42)
.L_42:
        /*0050*/ 	.word	0x00000000


	//----- nvinfo : EIATTR_CBANK_PARAM_SIZE
	.align		4
.L_43:
        /*0054*/ 	.byte	0x03, 0x19
        /*0056*/ 	.short	0x0138


	//----- nvinfo : EIATTR_PARAM_CBANK
	.align		4
        /*0058*/ 	.byte	0x04, 0x0a
        /*005a*/ 	.short	(.L_45 - .L_44)
	.align		4
.L_44:
        /*005c*/ 	.word	index@(.nv.constant0._Z16transfer_buffers8GPU_Data)
        /*0060*/ 	.short	0x0380
        /*0062*/ 	.short	0x0138


	//----- nvinfo : EIATTR_SW_WAR
	.align		4
.L_45:
        /*0064*/ 	.byte	0x04, 0x36
        /*0066*/ 	.short	(.L_47 - .L_46)
.L_46:
        /*0068*/ 	.word	0x00000008
.L_47:


//--------------------- .nv.info._Z12expand_level8GPU_Data --------------------------
	.section	.nv.info._Z12expand_level8GPU_Data,"",@"SHT_CUDA_INFO"
	.sectionflags	@""
	.align	4


	//----- nvinfo : EIATTR_CUDA_API_VERSION
	.align		4
        /*0000*/ 	.byte	0x04, 0x37
        /*0002*/ 	.short	(.L_49 - .L_48)
.L_48:
        /*0004*/ 	.word	0x00000082


	//----- nvinfo : EIATTR_KPARAM_INFO
	.align		4
.L_49:
        /*0008*/ 	.byte	0x04, 0x17
        /*000a*/ 	.short	(.L_51 - .L_50)
.L_50:
        /*000c*/ 	.word	0x00000000
        /*0010*/ 	.short	0x0000
        /*0012*/ 	.short	0x0000
        /*0014*/ 	.byte	0x00, 0xf0, 0xe1, 0x04


	//----- nvinfo : EIATTR_SPARSE_MMA_MASK
	.align		4
.L_51:
        /*0018*/ 	.byte	0x03, 0x50
        /*001a*/ 	.short	0x0000


	//----- nvinfo : EIATTR_MAXREG_COUNT
	.align		4
        /*001c*/ 	.byte	0x03, 0x1b
        /*001e*/ 	.short	0x00ff


	//----- nvinfo : EIATTR_MERCURY_ISA_VERSION
	.align		4
        /*0020*/ 	.byte	0x03, 0x5f
        /*0022*/ 	.short	0x0101


	//----- nvinfo : EIATTR_INT_WARP_WIDE_INSTR_OFFSETS
	.align		4
        /*0024*/ 	.byte	0x04, 0x31
        /*0026*/ 	.short	(.L_53 - .L_52)


	//   ....[0]....
.L_52:
        /*0028*/ 	.word	0x00003a20


	//   ....[1]....
        /*002c*/ 	.word	0x00003a40


	//   ....[2]....
        /*0030*/ 	.word	0x00005d20


	//   ....[3]....
        /*0034*/ 	.word	0x00005d60


	//   ....[4]....
        /*0038*/ 	.word	0x00005dc0


	//----- nvinfo : EIATTR_COOP_GROUP_MASK_REGIDS
	.align		4
.L_53:
        /*003c*/ 	.byte	0x04, 0x29
        /*003e*/ 	.short	(.L_55 - .L_54)


	//   ....[0]....
.L_54:
        /*0040*/ 	.word	0xffffffff


	//   ....[1]....
        /*0044*/ 	.word	0xffffffff


	//   ....[2]....
        /*0048*/ 	.word	0xffffffff


	//   ....[3]....
        /*004c*/ 	.word	0xffffffff


	//   ....[4]....
        /*0050*/ 	.word	0xffffffff


	//   ....[5]....
        /*0054*/ 	.word	0xffffffff


	//   ....[6]....
        /*0058*/ 	.word	0xffffffff


	//   ....[7]....
        /*005c*/ 	.word	0xffffffff


	//   ....[8]....
        /*0060*/ 	.word	0xffffffff


	//   ....[9]....
        /*0064*/ 	.word	0xffffffff


	//   ....[10]....
        /*0068*/ 	.word	0xffffffff


	//   ....[11]....
        /*006c*/ 	.word	0xffffffff


	//   ....[12]....
        /*0070*/ 	.word	0xffffffff


	//   ....[13]....
        /*0074*/ 	.word	0xffffffff


	//   ....[14]....
        /*0078*/ 	.word	0xffffffff


	//   ....[15]....
        /*007c*/ 	.word	0xffffffff


	//   ....[16]....
        /*0080*/ 	.word	0xffffffff


	//   ....[17]....
        /*0084*/ 	.word	0xffffffff


	//   ....[18]....
        /*0088*/ 	.word	0xffffffff


	//   ....[19]....
        /*008c*/ 	.word	0xffffffff


	//   ....[20]....
        /*0090*/ 	.word	0xffffffff


	//   ....[21]....
        /*0094*/ 	.word	0xffffffff


	//   ....[22]....
        /*0098*/ 	.word	0xffffffff


	//   ....[23]....
        /*009c*/ 	.word	0xffffffff


	//   ....[24]....
        /*00a0*/ 	.word	0xffffffff


	//   ....[25]....
        /*00a4*/ 	.word	0xffffffff


	//   ....[26]....
        /*00a8*/ 	.word	0xffffffff


	//   ....[27]....
        /*00ac*/ 	.word	0xffffffff


	//   ....[28]....
        /*00b0*/ 	.word	0xffffffff


	//   ....[29]....
        /*00b4*/ 	.word	0x0500000f


	//   ....[30]....
        /*00b8*/ 	.word	0x0500000f


	//   ....[31]....
        /*00bc*/ 	.word	0x0500000f


	//   ....[32]....
        /*00c0*/ 	.word	0x0500000f


	//   ....[33]....
        /*00c4*/ 	.word	0x0500000f


	//   ....[34]....
        /*00c8*/ 	.word	0x0500000f


	//   ....[35]....
        /*00cc*/ 	.word	0x0500000f


	//   ....[36]....
        /*00d0*/ 	.word	0x0500000f


	//   ....[37]....
        /*00d4*/ 	.word	0x0500000f


	//   ....[38]....
        /*00d8*/ 	.word	0x0500000f


	//   ....[39]....
        /*00dc*/ 	.word	0x0500000f


	//   ....[40]....
        /*00e0*/ 	.word	0x0500000f


	//   ....[41]....
        /*00e4*/ 	.word	0x0500000f


	//   ....[42]....
        /*00e8*/ 	.word	0x0500000f


	//   ....[43]....
        /*00ec*/ 	.word	0x0500000f


	//   ....[44]....
        /*00f0*/ 	.word	0x0500000f


	//   ....[45]....
        /*00f4*/ 	.word	0x0500000f


	//   ....[46]....
        /*00f8*/ 	.word	0x0500000f


	//   ....[47]....
        /*00fc*/ 	.word	0x0500000f


	//   ....[48]....
        /*0100*/ 	.word	0x0500000f


	//   ....[49]....
        /*0104*/ 	.word	0x0500000f


	//   ....[50]....
        /*0108*/ 	.word	0x0500000f


	//   ....[51]....
        /*010c*/ 	.word	0x0500000f


	//   ....[52]....
        /*0110*/ 	.word	0x0500000f


	//   ....[53]....
        /*0114*/ 	.word	0x0500000f


	//   ....[54]....
        /*0118*/ 	.word	0x0500000f


	//   ....[55]....
        /*011c*/ 	.word	0x0500000f


	//   ....[56]....
        /*0120*/ 	.word	0x0500000f


	//   ....[57]....
        /*0124*/ 	.word	0x0500000f


	//----- nvinfo : EIATTR_COOP_GROUP_INSTR_OFFSETS
	.align		4
.L_55:
        /*0128*/ 	.byte	0x04, 0x28
        /*012a*/ 	.short	(.L_57 - .L_56)


	//   ....[0]....
.L_56:
        /*012c*/ 	.word	0x000005c0


	//   ....[1]....
        /*0130*/ 	.word	0x00000800


	//   ....[2]....
        /*0134*/ 	.word	0x00000950


	//   ....[3]....
        /*0138*/ 	.word	0x00000dc0


	//   ....[4]....
        /*013c*/ 	.word	0x00001120


	//   ....[5]....
        /*0140*/ 	.word	0x000011f0


	//   ....[6]....
        /*0144*/ 	.word	0x000015d0


	//   ....[7]....
        /*0148*/ 	.word	0x00001840


	//   ....[8]....
        /*014c*/ 	.word	0x00001ea0


	//   ....[9]....
        /*0150*/ 	.word	0x000020e0


	//   ....[10]....
        /*0154*/ 	.word	0x00002100


	//   ....[11]....
        /*0158*/ 	.word	0x00002120


	//   ....[12]....
        /*015c*/ 	.word	0x00002140


	//   ....[13]....
        /*0160*/ 	.word	0x00002160


	//   ....[14]....
        /*0164*/ 	.word	0x00002800


	//   ....[15]....
        /*0168*/ 	.word	0x00002c10


	//   ....[16]....
        /*016c*/ 	.word	0x000030f0


	//   ....[17]....
        /*0170*/ 	.word	0x000031a0


	//   ....[18]....
        /*0174*/ 	.word	0x000035d0


	//   ....[19]....
        /*0178*/ 	.word	0x00003930


	//   ....[20]....
        /*017c*/ 	.word	0x00003950


	//   ....[21]....
        /*0180*/ 	.word	0x00003970


	//   ....[22]....
        /*0184*/ 	.word	0x00003990


	//   ....[23]....
        /*0188*/ 	.word	0x000039b0


	//   ....[24]....
        /*018c*/ 	.word	0x000040e0


	//   ....[25]....
        /*0190*/ 	.word	0x00004540


	//   ....[26]....
        /*0194*/ 	.word	0x00004a90


	//   ....[27]....
        /*0198*/ 	.word	0x00004b40


	//   ....[28]....
        /*019c*/ 	.word	0x00004fb0


	//   ....[29]....
        /*01a0*/ 	.word	0x00005fe0


	//   ....[30]....
        /*01a4*/ 	.word	0x00006050


	//   ....[31]....
        /*01a8*/ 	.word	0x000060d0


	//   ....[32]....
        /*01ac*/ 	.word	0x00006140


	//   ....[33]....
        /*01b0*/ 	.word	0x000061b0


	//   ....[34]....
        /*01b4*/ 	.word	0x00006230


	//   ....[35]....
        /*01b8*/ 	.word	0x000062a0


	//   ....[36]....
        /*01bc*/ 	.word	0x00006310


	//   ....[37]....
        /*01c0*/ 	.word	0x00006380


	//   ....[38]....
        /*01c4*/ 	.word	0x00006420


	//   ....[39]....
        /*01c8*/ 	.word	0x000064a0


	//   ....[40]....
        /*01cc*/ 	.word	0x00006500


	//   ....[41]....
        /*01d0*/ 	.word	0x00006560


	//   ....[42]....
        /*01d4*/ 	.word	0x000065c0


	//   ....[43]....
        /*01d8*/ 	.word	0x00006620


	//   ....[44]....
        /*01dc*/ 	.word	0x00006690


	//   ....[45]....
        /*01e0*/ 	.word	0x00006700


	//   ....[46]....
        /*01e4*/ 	.word	0x00006770


	//   ....[47]....
        /*01e8*/ 	.word	0x000067e0


	//   ....[48]....
        /*01ec*/ 	.word	0x00006880


	//   ....[49]....
        /*01f0*/ 	.word	0x00006900


	//   ....[50]....
        /*01f4*/ 	.word	0x00006960


	//   ....[51]....
        /*01f8*/ 	.word	0x000069c0


	//   ....[52]....
        /*01fc*/ 	.word	0x00006a20


	//   ....[53]....
        /*0200*/ 	.word	0x00006a80


	//   ....[54]....
        /*0204*/ 	.word	0x00006b00


	//   ....[55]....
        /*0208*/ 	.word	0x00006b70


	//   ....[56]....
        /*020c*/ 	.word	0x00006be0


	//   ....[57]....
        /*0210*/ 	.word	0x00006c50


	//----- nvinfo : EIATTR_VRC_CTA_INIT_COUNT
	.align		4
.L_57:
        /*0214*/ 	.byte	0x02, 0x4a
	.zero		1
	.zero		1


	//----- nvinfo : EIATTR_EXIT_INSTR_OFFSETS
	.align		4
        /*0218*/ 	.byte	0x04, 0x1c
        /*021a*/ 	.short	(.L_59 - .L_58)


	//   ....[0]....
.L_58:
        /*021c*/ 	.word	0x000031f0


	//   ....[1]....
        /*0220*/ 	.word	0x00005ca0


	//   ....[2]....
        /*0224*/ 	.word	0x00005df0


	//   ....[3]....
        /*0228*/ 	.word	0x00005fa0


	//----- nvinfo : EIATTR_CRS_STACK_SIZE
	.align		4
.L_59:
        /*022c*/ 	.byte	0x04, 0x1e
        /*022e*/ 	.short	(.L_61 - .L_60)
.L_60:
        /*0230*/ 	.word	0x00000000


	//----- nvinfo : EIATTR_CBANK_PARAM_SIZE
	.align		4
.L_61:
        /*0234*/ 	.byte	0x03, 0x19
        /*0236*/ 	.short	0x0138


	//----- nvinfo : EIATTR_PARAM_CBANK
	.align		4
        /*0238*/ 	.byte	0x04, 0x0a
        /*023a*/ 	.short	(.L_63 - .L_62)
	.align		4
.L_62:
        /*023c*/ 	.word	index@(.nv.constant0._Z12expand_level8GPU_Data)
        /*0240*/ 	.short	0x0380
        /*0242*/ 	.short	0x0138


	//----- nvinfo : EIATTR_SW_WAR
	.align		4
.L_63:
        /*0244*/ 	.byte	0x04, 0x36
        /*0246*/ 	.short	(.L_65 - .L_64)
.L_64:
        /*0248*/ 	.word	0x00000008
.L_65:


//--------------------- .nv.callgraph             --------------------------
	.section	.nv.callgraph,"",@"SHT_CUDA_CALLGRAPH"
	.align	4
	.sectionentsize	8
	.align		4
        /*0000*/ 	.word	0x00000000
	.align		4
        /*0004*/ 	.word	0xffffffff
	.align		4
        /*0008*/ 	.word	0x00000000
	.align		4
        /*000c*/ 	.word	0xfffffffe
	.align		4
        /*0010*/ 	.word	0x00000000
	.align		4
        /*0014*/ 	.word	0xfffffffd
	.align		4
        /*0018*/ 	.word	0x00000000
	.align		4
        /*001c*/ 	.word	0xfffffffc


//--------------------- .text._Z16fill_from_buffer8GPU_Data --------------------------
	.section	.text._Z16fill_from_buffer8GPU_Data,"ax",@progbits
	.align	128
        .global         _Z16fill_from_buffer8GPU_Data
        .type           _Z16fill_from_buffer8GPU_Data,@function
        .size           _Z16fill_from_buffer8GPU_Data,(.L_x_302 - _Z16fill_from_buffer8GPU_Data)
        .other          _Z16fill_from_buffer8GPU_Data,@"STO_CUDA_ENTRY STV_DEFAULT"
_Z16fill_from_buffer8GPU_Data:
.text._Z16fill_from_buffer8GPU_Data:
[----:B------:R-:W-:Y:S08]  /*0000*/  LDC R1, c[0x0][0x37c] ;  /* 0x0000df00ff017b82 */ /* 0x000ff00000000800 */
[----:B------:R-:W0:Y:S01]  /*0010*/  LDC.64 R2, c[0x0][0x380] ;  /* 0x0000e000ff027b82 */ /* 0x000e220000000a00 */
[----:B------:R-:W0:Y:S02]  /*0020*/  LDCU.64 UR4, c[0x0][0x358] ;  /* 0x00006b00ff0477ac */ /* 0x000e240008000a00 */
[----:B0-----:R-:W2:Y:S05]  /*0030*/  LDG.E R2, desc[UR4][R2.64] ;  /* 0x0000000402027981 */ /* 0x001eaa000c1e1900 */
[----:B------:R-:W0:Y:S01]  /*0040*/  S2UR UR6, SR_CTAID.X ;  /* 0x00000000000679c3 */ /* 0x000e220000002500 */
[----:B------:R-:W0:Y:S07]  /*0050*/  S2R R5, SR_TID.X ;  /* 0x0000000000057919 */ /* 0x000e2e0000002100 */
[----:B------:R-:W0:Y:S02]  /*0060*/  LDC R0, c[0x0][0x360] ;  /* 0x0000d800ff007b82 */ /* 0x000e240000000800 */
[----:B0-----:R-:W-:Y:S01]  /*0070*/  IMAD R0, R0, UR6, R5 ;  /* 0x0000000600007c24 */ /* 0x001fe2000f8e0205 */
[----:B--2---:R-:W-:-:S04]  /*0080*/  LOP3.LUT R4, R2, 0x1, RZ, 0xc0, !PT ;  /* 0x0000000102047812 */ /* 0x004fc800078ec0ff */
[----:B------:R-:W-:-:S04]  /*0090*/  ISETP.NE.U32.AND P0, PT, R4, 0x1, PT ;  /* 0x000000010400780c */ /* 0x000fc80003f05070 */
[----:B------:R-:W-:-:S13]  /*00a0*/  ISETP.NE.U32.AND.EX P0, PT, RZ, RZ, PT, P0 ;  /* 0x000000ffff00720c */ /* 0x000fda0003f05100 */
[----:B------:R-:W-:Y:S05]  /*00b0*/  @P0 BRA `(.L_x_0) ;  /* 0x0000000000100947 */ /* 0x000fea0003800000 */
[----:B------:R-:W3:Y:S01]  /*00c0*/  LDCU.64 UR10, c[0x0][0x3a0] ;  /* 0x00007400ff0a77ac */ /* 0x000ee20008000a00 */
[----:B------:R-:W4:Y:S01]  /*00d0*/  LDCU.64 UR8, c[0x0][0x3a8] ;  /* 0x00007500ff0877ac */ /* 0x000f220008000a00 */
[----:B------:R-:W0:Y:S01]  /*00e0*/  LDCU.64 UR6, c[0x0][0x3b0] ;  /* 0x00007600ff0677ac */ /* 0x000e220008000a00 */
[----:B------:R-:W-:Y:S05]  /*00f0*/  BRA `(.L_x_1) ;  /* 0x00000000000c7947 */ /* 0x000fea0003800000 */
.L_x_0:
[----:B------:R-:W0:Y:S01]  /*0100*/  LDCU.64 UR10, c[0x0][0x388] ;  /* 0x00007100ff0a77ac */ /* 0x000e220008000a00 */
[----:B------:R-:W1:Y:S01]  /*0110*/  LDCU.64 UR8, c[0x0][0x390] ;  /* 0x00007200ff0877ac */ /* 0x000e620008000a00 */
[----:B------:R-:W2:Y:S02]  /*0120*/  LDCU.64 UR6, c[0x0][0x398] ;  /* 0x00007300ff0677ac */ /* 0x000ea40008000a00 */
.L_x_1:
[----:B------:R-:W-:Y:S01]  /*0130*/  LOP3.LUT P0, RZ, R0, 0x1f, RZ, 0xc0, !PT ;  /* 0x0000001f00ff7812 */ /* 0x000fe2000780c0ff */
[----:B0--3--:R-:W-:Y:S01]  /*0140*/  IMAD.U32 R16, RZ, RZ, UR10 ;  /* 0x0000000aff107e24 */ /* 0x009fe2000f8e00ff */
[----:B------:R-:W-:Y:S01]  /*0150*/  BSSY.RECONVERGENT B0, `(.L_x_2) ;  /* 0x000000c000007945 */ /* 0x000fe20003800200 */
[----:B------:R-:W-:-:S10]  /*0160*/  IMAD.U32 R17, RZ, RZ, UR11 ;  /* 0x0000000bff117e24 */ /* 0x000fd4000f8e00ff */
[----:B------:R-:W-:Y:S05]  /*0170*/  @P0 BRA `(.L_x_3) ;  /* 0x0000000000240947 */ /* 0x000fea0003800000 */
[----:B------:R-:W0:Y:S01]  /*0180*/  LDC.64 R2, c[0x0][0x3d0] ;  /* 0x0000f400ff027b82 */ /* 0x000e220000000a00 */
[----:B------:R-:W-:-:S04]  /*0190*/  SHF.R.S32.HI R7, RZ, 0x1f, R0 ;  /* 0x0000001fff077819 */ /* 0x000fc80000011400 */
[----:B------:R-:W-:-:S03]  /*01a0*/  LEA.HI R7, R7, R0, RZ, 0x5 ;  /* 0x0000000007077211 */ /* 0x000fc600078f28ff */
[----:B------:R-:W3:Y:S01]  /*01b0*/  LDC.64 R4, c[0x0][0x498] ;  /* 0x00012600ff047b82 */ /* 0x000ee20000000a00 */
[----:B------:R-:W-:-:S05]  /*01c0*/  SHF.R.S32.HI R7, RZ, 0x5, R7 ;  /* 0x00000005ff077819 */ /* 0x000fca0000011407 */
[----:B0-----:R-:W-:-:S05]  /*01d0*/  IMAD.WIDE R2, R7, 0x8, R2 ;  /* 0x0000000807027825 */ /* 0x001fca00078e0202 */
[----:B------:R0:W-:Y:S01]  /*01e0*/  STG.E.64 desc[UR4][R2.64], RZ ;  /* 0x000000ff02007986 */ /* 0x0001e2000c101b04 */
[----:B---3--:R-:W-:-:S05]  /*01f0*/  IMAD.WIDE R4, R7, 0x8, R4 ;  /* 0x0000000807047825 */ /* 0x008fca00078e0204 */
[----:B------:R0:W-:Y:S02]  /*0200*/  STG.E.64 desc[UR4][R4.64], RZ ;  /* 0x000000ff04007986 */ /* 0x0001e4000c101b04 */
.L_x_3:
[----:B-12-4-:R-:W-:Y:S05]  /*0210*/  BSYNC.RECONVERGENT B0 ;  /* 0x0000000000007941 */ /* 0x016fea0003800200 */
.L_x_2:
[----:B0-----:R-:W2:Y:S02]  /*0220*/  LDG.E.64 R2, desc[UR4][R16.64] ;  /* 0x0000000410027981 */ /* 0x001ea4000c1e1b00 */
[----:B--2---:R-:W-:-:S04]  /*0230*/  ISETP.GT.U32.AND P0, PT, R2, 0x11d, PT ;  /* 0x0000011d0200780c */ /* 0x004fc80003f04070 */
[----:B------:R-:W-:-:S13]  /*0240*/  ISETP.GT.U32.AND.EX P0, PT, R3, RZ, PT, P0 ;  /* 0x000000ff0300720c */ /* 0x000fda0003f04100 */
[----:B------:R-:W-:Y:S05]  /*0250*/  @P0 BRA `(.L_x_4) ;  /* 0x0000000c00000947 */ /* 0x000fea0003800000 */
[----:B------:R-:W0:Y:S02]  /*0260*/  LDC.64 R14, c[0x0][0x3b8] ;  /* 0x0000ee00ff0e7b82 */ /* 0x000e240000000a00 */
[----:B0-----:R-:W2:Y:S02]  /*0270*/  LDG.E.64 R2, desc[UR4][R14.64] ;  /* 0x000000040e027981 */ /* 0x001ea4000c1e1b00 */
[----:B--2---:R-:W-:-:S04]  /*0280*/  ISETP.NE.U32.AND P0, PT, R2, RZ, PT ;  /* 0x000000ff0200720c */ /* 0x004fc80003f05070 */
[----:B------:R-:W-:-:S13]  /*0290*/  ISETP.NE.AND.EX P0, PT, R3, RZ, PT, P0 ;  /* 0x000000ff0300720c */ /* 0x000fda0003f05300 */
[----:B------:R-:W-:Y:S05]  /*02a0*/  @!P0 BRA `(.L_x_4) ;  /* 0x0000000800ec8947 */ /* 0x000fea0003800000 */
[----:B------:R-:W0:Y:S08]  /*02b0*/  LDC.64 R6, c[0x0][0x3f8] ;  /* 0x0000fe00ff067b82 */ /* 0x000e300000000a00 */
[----:B------:R-:W1:Y:S01]  /*02c0*/  LDC.64 R12, c[0x0][0x3c0] ;  /* 0x0000f000ff0c7b82 */ /* 0x000e620000000a00 */
[----:B0-----:R1:W5:Y:S04]  /*02d0*/  ATOMG.E.EXCH.STRONG.GPU PT, RZ, desc[UR4][R6.64], RZ ;  /* 0x800000ff06ff79a8 */ /* 0x001368000c1ef104 */
[----:B------:R-:W2:Y:S04]  /*02e0*/  LDG.E.64 R4, desc[UR4][R16.64] ;  /* 0x0000000410047981 */ /* 0x000ea8000c1e1b00 */
[----:B------:R-:W3:Y:S01]  /*02f0*/  LDG.E.64 R18, desc[UR4][R14.64] ;  /* 0x000000040e127981 */ /* 0x000ee2000c1e1b00 */
[----:B--2---:R-:W-:-:S05]  /*0300*/  IADD3 R3, P0, PT, -R4, 0x11e, RZ ;  /* 0x0000011e04037810 */ /* 0x004fca0007f1e1ff */
[----:B------:R-:W-:Y:S01]  /*0310*/  IMAD.X R2, RZ, RZ, ~R5, P0 ;  /* 0x000000ffff027224 */ /* 0x000fe200000e0e05 */
[----:B---3--:R-:W-:-:S04]  /*0320*/  ISETP.GE.U32.AND P0, PT, R18, R3, PT ;  /* 0x000000031200720c */ /* 0x008fc80003f06070 */
[----:B------:R-:W-:-:S13]  /*0330*/  ISETP.GE.U32.AND.EX P0, PT, R19, R2, PT, P0 ;  /* 0x000000021300720c */ /* 0x000fda0003f06100 */
[----:B------:R-:W-:Y:S01]  /*0340*/  @!P0 IMAD.MOV.U32 R3, RZ, RZ, R18 ;  /* 0x000000ffff038224 */ /* 0x000fe200078e0012 */
[----:B-1----:R-:W-:-:S04]  /*0350*/  LEA R6, P0, R18, R12, 0x3 ;  /* 0x0000000c12067211 */ /* 0x002fc800078018ff */
[----:B------:R-:W-:Y:S02]  /*0360*/  SHF.R.S32.HI R2, RZ, 0x1f, R3 ;  /* 0x0000001fff027819 */ /* 0x000fe40000011403 */
[C---:B------:R-:W-:Y:S02]  /*0370*/  IADD3 R8, P1, PT, R18.reuse, -R3, RZ ;  /* 0x8000000312087210 */ /* 0x040fe40007f3e0ff */
[----:B------:R-:W-:-:S03]  /*0380*/  LEA.HI.X R7, R18, R13, R19, 0x3, P0 ;  /* 0x0000000d12077211 */ /* 0x000fc600000f1c13 */
[----:B------:R-:W-:Y:S01]  /*0390*/  IMAD.X R9, R19, 0x1, ~R2, P1 ;  /* 0x0000000113097824 */ /* 0x000fe200008e0e02 */
[C---:B------:R-:W-:Y:S02]  /*03a0*/  LEA R10, P1, R8.reuse, R12, 0x3 ;  /* 0x0000000c080a7211 */ /* 0x040fe400078218ff */
[----:B------:R-:W2:Y:S02]  /*03b0*/  LDG.E.64 R6, desc[UR4][R6.64] ;  /* 0x0000000406067981 */ /* 0x000ea4000c1e1b00 */
[----:B------:R-:W-:Y:S02]  /*03c0*/  LEA.HI.X R11, R8, R13, R9, 0x3, P1 ;  /* 0x0000000d080b7211 */ /* 0x000fe400008f1c09 */
[----:B------:R-:W-:-:S04]  /*03d0*/  LEA R8, P0, R4, UR8, 0x3 ;  /* 0x0000000804087c11 */ /* 0x000fc8000f8018ff */
[----:B------:R-:W2:Y:S01]  /*03e0*/  LDG.E.64 R10, desc[UR4][R10.64] ;  /* 0x000000040a0a7981 */ /* 0x000ea2000c1e1b00 */
[----:B------:R-:W-:-:S06]  /*03f0*/  LEA.HI.X R9, R4, UR9, R5, 0x3, P0 ;  /* 0x0000000904097c11 */ /* 0x000fcc00080f1c05 */
[----:B------:R-:W5:Y:S01]  /*0400*/  LDG.E.64 R8, desc[UR4][R8.64] ;  /* 0x0000000408087981 */ /* 0x000f62000c1e1b00 */
[----:B------:R-:W-:Y:S01]  /*0410*/  ISETP.GE.AND P0, PT, R0, R3, PT ;  /* 0x000000030000720c */ /* 0x000fe20003f06270 */
[----:B------:R-:W-:Y:S01]  /*0420*/  BSSY.RECONVERGENT B0, `(.L_x_5) ;  /* 0x0000074000007945 */ /* 0x000fe20003800200 */
[----:B--2---:R-:W-:-:S05]  /*0430*/  IADD3 R5, P1, PT, -R10, R6, RZ ;  /* 0x000000060a057210 */ /* 0x004fca0007f3e1ff */
[----:B------:R-:W-:-:S06]  /*0440*/  IMAD.X R4, R7, 0x1, ~R11, P1 ;  /* 0x0000000107047824 */ /* 0x000fcc00008e0e0b */
[----:B------:R-:W-:Y:S05]  /*0450*/  @P0 BRA `(.L_x_6) ;  /* 0x0000000400c00947 */ /* 0x000fea0003800000 */
[----:B------:R-:W-:Y:S01]  /*0460*/  VIADD R7, R3, 0x1 ;  /* 0x0000000103077836 */ /* 0x000fe20000000000 */
[----:B------:R-:W-:Y:S01]  /*0470*/  BSSY.RECONVERGENT B1, `(.L_x_7) ;  /* 0x000002c000017945 */ /* 0x000fe20003800200 */
[----:B------:R-:W-:-:S03]  /*0480*/  VIADD R26, R0, 0x1 ;  /* 0x00000001001a7836 */ /* 0x000fc60000000000 */
[----:B------:R-:W-:-:S05]  /*0490*/  VIADDMNMX R7, R0, 0x23c1, R7, !PT ;  /* 0x000023c100077846 */ /* 0x000fca0007800107 */
[----:B------:R-:W-:-:S04]  /*04a0*/  IMAD.IADD R7, R7, 0x1, -R0 ;  /* 0x0000000107077824 */ /* 0x000fc800078e0a00 */
[C---:B------:R-:W-:Y:S02]  /*04b0*/  VIADD R6, R7.reuse, 0xffffdc3f ;  /* 0xffffdc3f07067836 */ /* 0x040fe40000000000 */
[----:B------:R-:W-:-:S03]  /*04c0*/  VIADD R7, R7, 0xffffdc3e ;  /* 0xffffdc3e07077836 */ /* 0x000fc60000000000 */
[----:B------:R-:W-:-:S13]  /*04d0*/  ISETP.NE.AND P0, PT, R6, RZ, PT ;  /* 0x000000ff0600720c */ /* 0x000fda0003f05270 */
[----:B------:R-:W-:-:S04]  /*04e0*/  @!P0 IMAD.MOV R7, RZ, RZ, R6 ;  /* 0x000000ffff078224 */ /* 0x000fc800078e0206 */
[----:B------:R-:W-:-:S05]  /*04f0*/  IMAD.HI.U32 R7, R7, -0x1ada67d5, RZ ;  /* 0xe525982b07077827 */ /* 0x000fca00078e00ff */
[----:B------:R-:W-:Y:S02]  /*0500*/  SHF.R.U32.HI R18, RZ, 0xd, R7 ;  /* 0x0000000dff127819 */ /* 0x000fe40000011607 */
[----:B------:R-:W-:-:S03]  /*0510*/  LEA.HI R6, R7, 0x1, RZ, 0x13 ;  /* 0x0000000107067811 */ /* 0x000fc600078f98ff */
[----:B------:R-:W-:-:S05]  /*0520*/  @!P0 IMAD.MOV R6, RZ, RZ, R18 ;  /* 0x000000ffff068224 */ /* 0x000fca00078e0212 */
[----:B------:R-:W-:-:S04]  /*0530*/  LOP3.LUT R7, R6, 0x3, RZ, 0xc0, !PT ;  /* 0x0000000306077812 */ /* 0x000fc800078ec0ff */
[----:B------:R-:W-:-:S13]  /*0540*/  ISETP.NE.AND P0, PT, R7, 0x3, PT ;  /* 0x000000030700780c */ /* 0x000fda0003f05270 */
[----:B------:R-:W-:Y:S05]  /*0550*/  @!P0 BRA `(.L_x_8) ;  /* 0x0000000000748947 */ /* 0x000fea0003800000 */
[----:B------:R-:W-:Y:S01]  /*0560*/  VIADD R7, R6, 0x1 ;  /* 0x0000000106077836 */ /* 0x000fe20000000000 */
[----:B-----5:R-:W-:Y:S01]  /*0570*/  IADD3 R22, P0, PT, -R10, R8, RZ ;  /* 0x000000080a167210 */ /* 0x020fe20007f1e1ff */
[----:B------:R-:W-:Y:S03]  /*0580*/  BSSY.RECONVERGENT B2, `(.L_x_9) ;  /* 0x0000019000027945 */ /* 0x000fe60003800200 */
[----:B------:R-:W-:Y:S01]  /*0590*/  LOP3.LUT R27, R7, 0x3, RZ, 0xc0, !PT ;  /* 0x00000003071b7812 */ /* 0x000fe200078ec0ff */
[----:B------:R-:W-:Y:S02]  /*05a0*/  IMAD.MOV.U32 R7, RZ, RZ, R0 ;  /* 0x000000ffff077224 */ /* 0x000fe400078e0000 */
[----:B------:R-:W-:Y:S02]  /*05b0*/  IMAD.X R23, R9, 0x1, ~R11, P0 ;  /* 0x0000000109177824 */ /* 0x000fe400000e0e0b */
[----:B------:R-:W-:-:S07]  /*05c0*/  IMAD.MOV R27, RZ, RZ, -R27 ;  /* 0x000000ffff1b7224 */ /* 0x000fce00078e0a1b */
.L_x_10:
[----:B0-----:R-:W2:Y:S04]  /*05d0*/  LDG.E.64 R20, desc[UR4][R14.64] ;  /* 0x000000040e147981 */ /* 0x001ea8000c1e1b00 */
[----:B------:R-:W3:Y:S01]  /*05e0*/  LDG.E.64 R18, desc[UR4][R16.64] ;  /* 0x0000000410127981 */ /* 0x000ee2000c1e1b00 */
[----:B------:R-:W-:Y:S02]  /*05f0*/  SHF.R.S32.HI R29, RZ, 0x1f, R26 ;  /* 0x0000001fff1d7819 */ /* 0x000fe4000001141a */
[----:B--2---:R-:W-:-:S04]  /*0600*/  IADD3 R20, P0, P1, R26, R20, -R3 ;  /* 0x000000141a147210 */ /* 0x004fc8000791e803 */
[----:B------:R-:W-:Y:S02]  /*0610*/  IADD3.X R25, PT, PT, R29, R21, ~R2, P0, P1 ;  /* 0x000000151d197210 */ /* 0x000fe400007e2c02 */
[----:B---3--:R-:W-:-:S05]  /*0620*/  IADD3 R28, P0, PT, R18, R26, RZ ;  /* 0x0000001a121c7210 */ /* 0x008fca0007f1e0ff */
[----:B------:R-:W-:Y:S01]  /*0630*/  IMAD.X R21, R19, 0x1, R29, P0 ;  /* 0x0000000113157824 */ /* 0x000fe200000e061d */
[----:B------:R-:W-:-:S04]  /*0640*/  LEA R24, P0, R20, R12, 0x3 ;  /* 0x0000000c14187211 */ /* 0x000fc800078018ff */
[----:B------:R-:W-:-:S06]  /*0650*/  LEA.HI.X R25, R20, R13, R25, 0x3, P0 ;  /* 0x0000000d14197211 */ /* 0x000fcc00000f1c19 */
[----:B------:R-:W2:Y:S01]  /*0660*/  LDG.E.64 R24, desc[UR4][R24.64] ;  /* 0x0000000418187981 */ /* 0x000ea2000c1e1b00 */
[----:B------:R-:W-:Y:S02]  /*0670*/  VIADD R27, R27, 0x1 ;  /* 0x000000011b1b7836 */ /* 0x000fe40000000000 */
[----:B------:R-:W-:Y:S02]  /*0680*/  VIADD R7, R7, 0x23c0 ;  /* 0x000023c007077836 */ /* 0x000fe40000000000 */
[----:B------:R-:W-:Y:S01]  /*0690*/  VIADD R26, R26, 0x23c0 ;  /* 0x000023c01a1a7836 */ /* 0x000fe20000000000 */
[----:B--2---:R-:W-:-:S05]  /*06a0*/  IADD3 R18, P0, PT, R24, R22, RZ ;  /* 0x0000001618127210 */ /* 0x004fca0007f1e0ff */
[----:B------:R-:W-:Y:S01]  /*06b0*/  IMAD.X R19, R25, 0x1, R23, P0 ;  /* 0x0000000119137824 */ /* 0x000fe200000e0617 */
[----:B------:R-:W-:-:S04]  /*06c0*/  LEA R20, P0, R28, UR8, 0x3 ;  /* 0x000000081c147c11 */ /* 0x000fc8000f8018ff */
[----:B------:R-:W-:Y:S02]  /*06d0*/  LEA.HI.X R21, R28, UR9, R21, 0x3, P0 ;  /* 0x000000091c157c11 */ /* 0x000fe400080f1c15 */
[----:B------:R-:W-:-:S03]  /*06e0*/  ISETP.NE.AND P0, PT, R27, RZ, PT ;  /* 0x000000ff1b00720c */ /* 0x000fc60003f05270 */
[----:B------:R0:W-:Y:S10]  /*06f0*/  STG.E.64 desc[UR4][R20.64], R18 ;  /* 0x0000001214007986 */ /* 0x0001f4000c101b04 */
[----:B------:R-:W-:Y:S05]  /*0700*/  @P0 BRA `(.L_x_10) ;  /* 0xfffffffc00b00947 */ /* 0x000fea000383ffff */
[----:B------:R-:W-:Y:S05]  /*0710*/  BSYNC.RECONVERGENT B2 ;  /* 0x0000000000027941 */ /* 0x000fea0003800200 */
.L_x_9:
[----:B------:R-:W-:-:S07]  /*0720*/  VIADD R26, R7, 0x1 ;  /* 0x00000001071a7836 */ /* 0x000fce0000000000 */
.L_x_8:
[----:B------:R-:W-:Y:S05]  /*0730*/  BSYNC.RECONVERGENT B1 ;  /* 0x0000000000017941 */ /* 0x000fea0003800200 */
.L_x_7:
[----:B------:R-:W-:-:S13]  /*0740*/  ISETP.GE.U32.AND P0, PT, R6, 0x3, PT ;  /* 0x000000030600780c */ /* 0x000fda0003f06070 */
[----:B------:R-:W-:Y:S05]  /*0750*/  @!P0 BRA `(.L_x_6) ;  /* 0x0000000400008947 */ /* 0x000fea0003800000 */
[----:B-----5:R-:W-:-:S05]  /*0760*/  IADD3 R7, P0, PT, -R10, R8, RZ ;  /* 0x000000080a077210 */ /* 0x020fca0007f1e1ff */
[----:B------:R-:W-:-:S08]  /*0770*/  IMAD.X R6, R9, 0x1, ~R11, P0 ;  /* 0x0000000109067824 */ /* 0x000fd000000e0e0b */
.L_x_11:
[----:B0-----:R-:W2:Y:S01]  /*0780*/  LDG.E.64 R18, desc[UR4][R14.64] ;  /* 0x000000040e127981 */ /* 0x001ea2000c1e1b00 */
[----:B------:R-:W-:Y:S02]  /*0790*/  SHF.R.S32.HI R25, RZ, 0x1f, R26 ;  /* 0x0000001fff197819 */ /* 0x000fe4000001141a */
[----:B------:R-:W-:-:S05]  /*07a0*/  IADD3 R27, P0, PT, R26, -R3, RZ ;  /* 0x800000031a1b7210 */ /* 0x000fca0007f1e0ff */
[----:B------:R-:W-:Y:S01]  /*07b0*/  IMAD.X R24, R25, 0x1, ~R2, P0 ;  /* 0x0000000119187824 */ /* 0x000fe200000e0e02 */
[----:B--2---:R-:W-:-:S05]  /*07c0*/  IADD3 R18, P0, PT, R18, R27, RZ ;  /* 0x0000001b12127210 */ /* 0x004fca0007f1e0ff */
[----:B------:R-:W-:Y:S01]  /*07d0*/  IMAD.X R19, R19, 0x1, R24, P0 ;  /* 0x0000000113137824 */ /* 0x000fe200000e0618 */
[----:B------:R-:W-:-:S04]  /*07e0*/  LEA R28, P0, R18, R12, 0x3 ;  /* 0x0000000c121c7211 */ /* 0x000fc800078018ff */
[----:B------:R-:W-:Y:S02]  /*07f0*/  LEA.HI.X R29, R18, R13, R19, 0x3, P0 ;  /* 0x0000000d121d7211 */ /* 0x000fe400000f1c13 */
[----:B------:R-:W2:Y:S04]  /*0800*/  LDG.E.64 R18, desc[UR4][R16.64] ;  /* 0x0000000410127981 */ /* 0x000ea8000c1e1b00 */
[----:B------:R-:W3:Y:S02]  /*0810*/  LDG.E.64 R20, desc[UR4][R28.64] ;  /* 0x000000041c147981 */ /* 0x000ee4000c1e1b00 */
[----:B---3--:R-:W-:-:S05]  /*0820*/  IADD3 R22, P0, PT, R20, R7, RZ ;  /* 0x0000000714167210 */ /* 0x008fca0007f1e0ff */
[----:B------:R-:W-:Y:S01]  /*0830*/  IMAD.X R23, R21, 0x1, R6, P0 ;  /* 0x0000000115177824 */ /* 0x000fe200000e0606 */
[----:B--2---:R-:W-:-:S05]  /*0840*/  IADD3 R18, P0, PT, R18, R26, RZ ;  /* 0x0000001a12127210 */ /* 0x004fca0007f1e0ff */
[----:B------:R-:W-:Y:S01]  /*0850*/  IMAD.X R19, R19, 0x1, R25, P0 ;  /* 0x0000000113137824 */ /* 0x000fe200000e0619 */
[----:B------:R-:W-:-:S04]  /*0860*/  LEA R20, P0, R18, UR8, 0x3 ;  /* 0x0000000812147c11 */ /* 0x000fc8000f8018ff */
[----:B------:R-:W-:-:S05]  /*0870*/  LEA.HI.X R21, R18, UR9, R19, 0x3, P0 ;  /* 0x0000000912157c11 */ /* 0x000fca00080f1c13 */
[----:B------:R0:W-:Y:S04]  /*0880*/  STG.E.64 desc[UR4][R20.64], R22 ;  /* 0x0000001614007986 */ /* 0x0001e8000c101b04 */
[----:B------:R-:W2:Y:S02]  /*0890*/  LDG.E.64 R18, desc[UR4][R14.64] ;  /* 0x000000040e127981 */ /* 0x000ea4000c1e1b00 */
[----:B--2---:R-:W-:-:S05]  /*08a0*/  IADD3 R18, P0, PT, R18, R27, RZ ;  /* 0x0000001b12127210 */ /* 0x004fca0007f1e0ff */
[----:B------:R-:W-:Y:S01]  /*08b0*/  IMAD.X R19, R19, 0x1, R24, P0 ;  /* 0x0000000113137824 */ /* 0x000fe200000e0618 */
[----:B------:R-:W-:-:S04]  /*08c0*/  LEA R28, P0, R18, R12, 0x3 ;  /* 0x0000000c121c7211 */ /* 0x000fc800078018ff */
[----:B------:R-:W-:-:S05]  /*08d0*/  LEA.HI.X R29, R18, R13, R19, 0x3, P0 ;  /* 0x0000000d121d7211 */ /* 0x000fca00000f1c13 */
[----:B------:R-:W2:Y:S04]  /*08e0*/  LDG.E.64 R18, desc[UR4][R28.64+0x11e00] ;  /* 0x011e00041c127981 */ /* 0x000ea8000c1e1b00 */
[----:B------:R-:W3:Y:S01]  /*08f0*/  LDG.E.64 R28, desc[UR4][R16.64] ;  /* 0x00000004101c7981 */ /* 0x000ee2000c1e1b00 */
[----:B--2---:R-:W-:-:S05]  /*0900*/  IADD3 R18, P0, PT, R18, R7, RZ ;  /* 0x0000000712127210 */ /* 0x004fca0007f1e0ff */
[----:B------:R-:W-:Y:S01]  /*0910*/  IMAD.X R19, R19, 0x1, R6, P0 ;  /* 0x0000000113137824 */ /* 0x000fe200000e0606 */
[----:B---3--:R-:W-:-:S05]  /*0920*/  IADD3 R28, P0, PT, R28, R26, RZ ;  /* 0x0000001a1c1c7210 */ /* 0x008fca0007f1e0ff */
[----:B0-----:R-:W-:Y:S01]  /*0930*/  IMAD.X R21, R29, 0x1, R25, P0 ;  /* 0x000000011d157824 */ /* 0x001fe200000e0619 */
        /* <DEDUP_REMOVED lines=17> */
[----:B------:R-:W2:Y:S04]  /*0a50*/  LDG.E.64 R20, desc[UR4][R14.64] ;  /* 0x000000040e147981 */ /* 0x000ea8000c1e1b00 */
[----:B------:R-:W3:Y:S01]  /*0a60*/  LDG.E.64 R28, desc[UR4][R16.64] ;  /* 0x00000004101c7981 */ /* 0x000ee2000c1e1b00 */
[----:B--2---:R-:W-:-:S05]  /*0a70*/  IADD3 R27, P0, PT, R20, R27, RZ ;  /* 0x0000001b141b7210 */ /* 0x004fca0007f1e0ff */
[----:B------:R-:W-:Y:S01]  /*0a80*/  IMAD.X R24, R21, 0x1, R24, P0 ;  /* 0x0000000115187824 */ /* 0x000fe200000e0618 */
[----:B------:R-:W-:-:S04]  /*0a90*/  LEA R20, P0, R27, R12, 0x3 ;  /* 0x0000000c1b147211 */ /* 0x000fc800078018ff */
[----:B------:R-:W-:-:S06]  /*0aa0*/  LEA.HI.X R21, R27, R13, R24, 0x3, P0 ;  /* 0x0000000d1b157211 */ /* 0x000fcc00000f1c18 */
[----:B------:R-:W0:Y:S01]  /*0ab0*/  LDG.E.64 R20, desc[UR4][R20.64+0x35a00] ;  /* 0x035a000414147981 */ /* 0x000e22000c1e1b00 */
[----:B---3--:R-:W-:-:S05]  /*0ac0*/  IADD3 R27, P0, PT, R28, R26, RZ ;  /* 0x0000001a1c1b7210 */ /* 0x008fca0007f1e0ff */
[----:B------:R-:W-:Y:S01]  /*0ad0*/  IMAD.X R28, R29, 0x1, R25, P0 ;  /* 0x000000011d1c7824 */ /* 0x000fe200000e0619 */
[----:B------:R-:W-:-:S04]  /*0ae0*/  LEA R24, P1, R27, UR8, 0x3 ;  /* 0x000000081b187c11 */ /* 0x000fc8000f8218ff */
[----:B------:R-:W-:Y:S01]  /*0af0*/  LEA.HI.X R25, R27, UR9, R28, 0x3, P1 ;  /* 0x000000091b197c11 */ /* 0x000fe200088f1c1c */
[----:B------:R-:W-:Y:S01]  /*0b00*/  VIADD R26, R26, 0x8f00 ;  /* 0x00008f001a1a7836 */ /* 0x000fe20000000000 */
[----:B0-----:R-:W-:-:S05]  /*0b10*/  IADD3 R18, P0, PT, R20, R7, RZ ;  /* 0x0000000714127210 */ /* 0x001fca0007f1e0ff */
[----:B------:R-:W-:-:S05]  /*0b20*/  IMAD.X R19, R21, 0x1, R6, P0 ;  /* 0x0000000115137824 */ /* 0x000fca00000e0606 */
[----:B------:R1:W-:Y:S01]  /*0b30*/  STG.E.64 desc[UR4][R24.64+0x35a00], R18 ;  /* 0x035a001218007986 */ /* 0x0003e2000c101b04 */
[----:B------:R-:W-:-:S13]  /*0b40*/  ISETP.GT.AND P0, PT, R26, R3, PT ;  /* 0x000000031a00720c */ /* 0x000fda0003f04270 */
[----:B-1----:R-:W-:Y:S05]  /*0b50*/  @!P0 BRA `(.L_x_11) ;  /* 0xfffffffc00088947 */ /* 0x002fea000383ffff */
.L_x_6:
[----:B------:R-:W-:Y:S05]  /*0b60*/  BSYNC.RECONVERGENT B0 ;  /* 0x0000000000007941 */ /* 0x000fea0003800200 */
.L_x_5:
[----:B------:R-:W-:Y:S01]  /*0b70*/  ISETP.GT.U32.AND P0, PT, R5, R0, PT ;  /* 0x000000000500720c */ /* 0x000fe20003f04070 */
[----:B------:R-:W-:Y:S01]  /*0b80*/  BSSY.RECONVERGENT B0, `(.L_x_12) ;  /* 0x0000023000007945 */ /* 0x000fe20003800200 */
[----:B0-----:R-:W-:Y:S02]  /*0b90*/  SHF.R.S32.HI R21, RZ, 0x1f, R0 ;  /* 0x0000001fff157819 */ /* 0x001fe40000011400 */
[----:B------:R-:W-:Y:S02]  /*0ba0*/  ISETP.NE.AND P1, PT, R0, RZ, PT ;  /* 0x000000ff0000720c */ /* 0x000fe40003f25270 */
[----:B------:R-:W-:-:S13]  /*0bb0*/  ISETP.GT.U32.AND.EX P0, PT, R4, R21, PT, P0 ;  /* 0x000000150400720c */ /* 0x000fda0003f04100 */
[----:B------:R-:W-:Y:S05]  /*0bc0*/  @!P0 BRA `(.L_x_13) ;  /* 0x0000000000788947 */ /* 0x000fea0003800000 */
[----:B------:R-:W0:Y:S01]  /*0bd0*/  LDC.64 R6, c[0x0][0x3c8] ;  /* 0x0000f200ff067b82 */ /* 0x000e220000000a00 */
[----:B------:R-:W-:-:S07]  /*0be0*/  IMAD.MOV.U32 R22, RZ, RZ, R0 ;  /* 0x000000ffff167224 */ /* 0x000fce00078e0000 */
.L_x_14:
[----:B------:R-:W-:-:S05]  /*0bf0*/  IADD3 R13, P0, PT, R10, R22, RZ ;  /* 0x000000160a0d7210 */ /* 0x000fca0007f1e0ff */
[----:B-1----:R-:W-:Y:S02]  /*0c00*/  IMAD.X R18, R11, 0x1, R21, P0 ;  /* 0x000000010b127824 */ /* 0x002fe400000e0615 */
[----:B0-----:R-:W-:-:S04]  /*0c10*/  IMAD.WIDE.U32 R12, R13, 0x14, R6 ;  /* 0x000000140d0c7825 */ /* 0x001fc800078e0006 */
[----:B------:R-:W-:-:S04]  /*0c20*/  IMAD R19, R18, 0x14, RZ ;  /* 0x0000001412137824 */ /* 0x000fc800078e02ff */
[----:B------:R-:W-:-:S05]  /*0c30*/  IMAD.IADD R13, R13, 0x1, R19 ;  /* 0x000000010d0d7824 */ /* 0x000fca00078e0213 */
[----:B------:R-:W2:Y:S04]  /*0c40*/  LDG.E R23, desc[UR4][R12.64] ;  /* 0x000000040c177981 */ /* 0x000ea8000c1e1900 */
[----:B------:R-:W3:Y:S04]  /*0c50*/  LDG.E R29, desc[UR4][R12.64+0x4] ;  /* 0x000004040c1d7981 */ /* 0x000ee8000c1e1900 */
[----:B------:R-:W4:Y:S04]  /*0c60*/  LDG.E R27, desc[UR4][R12.64+0x8] ;  /* 0x000008040c1b7981 */ /* 0x000f28000c1e1900 */
[----:B------:R-:W4:Y:S04]  /*0c70*/  LDG.E R25, desc[UR4][R12.64+0xc] ;  /* 0x00000c040c197981 */ /* 0x000f28000c1e1900 */
[----:B------:R-:W4:Y:S01]  /*0c80*/  LDG.E R20, desc[UR4][R12.64+0x10] ;  /* 0x000010040c147981 */ /* 0x000f22000c1e1900 */
[----:B-----5:R-:W-:Y:S01]  /*0c90*/  IADD3 R22, P0, PT, R8, R22, RZ ;  /* 0x0000001608167210 */ /* 0x020fe20007f1e0ff */
[----:B------:R-:W-:-:S02]  /*0ca0*/  IMAD.U32 R18, RZ, RZ, UR6 ;  /* 0x00000006ff127e24 */ /* 0x000fc4000f8e00ff */
[----:B------:R-:W-:Y:S02]  /*0cb0*/  IMAD.U32 R19, RZ, RZ, UR7 ;  /* 0x00000007ff137e24 */ /* 0x000fe4000f8e00ff */
[----:B------:R-:W-:Y:S02]  /*0cc0*/  IMAD.X R21, R9, 0x1, R21, P0 ;  /* 0x0000000109157824 */ /* 0x000fe400000e0615 */
[----:B------:R-:W-:-:S04]  /*0cd0*/  IMAD.WIDE.U32 R18, R22, 0x14, R18 ;  /* 0x0000001416127825 */ /* 0x000fc800078e0012 */
[----:B------:R-:W-:Y:S02]  /*0ce0*/  IMAD R21, R21, 0x14, RZ ;  /* 0x0000001415157824 */ /* 0x000fe400078e02ff */
[----:B------:R-:W-:Y:S02]  /*0cf0*/  VIADD R22, R0, 0x23c0 ;  /* 0x000023c000167836 */ /* 0x000fe40000000000 */
[----:B------:R-:W-:Y:S02]  /*0d00*/  IMAD.IADD R19, R19, 0x1, R21 ;  /* 0x0000000113137824 */ /* 0x000fe400078e0215 */
[--C-:B------:R-:W-:Y:S01]  /*0d10*/  IMAD.MOV.U32 R0, RZ, RZ, R22.reuse ;  /* 0x000000ffff007224 */ /* 0x100fe200078e0016 */
[----:B------:R-:W-:Y:S02]  /*0d20*/  ISETP.GT.U32.AND P0, PT, R5, R22, PT ;  /* 0x000000160500720c */ /* 0x000fe40003f04070 */
[----:B------:R-:W-:-:S04]  /*0d30*/  SHF.R.S32.HI R21, RZ, 0x1f, R22 ;  /* 0x0000001fff157819 */ /* 0x000fc80000011416 */
[----:B------:R-:W-:Y:S01]  /*0d40*/  ISETP.GT.U32.AND.EX P0, PT, R4, R21, PT, P0 ;  /* 0x000000150400720c */ /* 0x000fe20003f04100 */
[----:B--2---:R1:W-:Y:S04]  /*0d50*/  STG.E desc[UR4][R18.64], R23 ;  /* 0x0000001712007986 */ /* 0x0043e8000c101904 */
[----:B---3--:R1:W-:Y:S04]  /*0d60*/  STG.E desc[UR4][R18.64+0x4], R29 ;  /* 0x0000041d12007986 */ /* 0x0083e8000c101904 */
[----:B----4-:R1:W-:Y:S04]  /*0d70*/  STG.E desc[UR4][R18.64+0x8], R27 ;  /* 0x0000081b12007986 */ /* 0x0103e8000c101904 */
[----:B------:R1:W-:Y:S04]  /*0d80*/  STG.E desc[UR4][R18.64+0xc], R25 ;  /* 0x00000c1912007986 */ /* 0x0003e8000c101904 */
[----:B------:R1:W-:Y:S01]  /*0d90*/  STG.E desc[UR4][R18.64+0x10], R20 ;  /* 0x0000101412007986 */ /* 0x0003e2000c101904 */
[----:B------:R-:W-:Y:S05]  /*0da0*/  @P0 BRA `(.L_x_14) ;  /* 0xfffffffc00900947 */ /* 0x000fea000383ffff */
.L_x_13:
[----:B------:R-:W-:Y:S05]  /*0db0*/  BSYNC.RECONVERGENT B0 ;  /* 0x0000000000007941 */ /* 0x000fea0003800200 */
.L_x_12:
[----:B------:R-:W-:Y:S05]  /*0dc0*/  @P1 EXIT ;  /* 0x000000000000194d */ /* 0x000fea0003800000 */
[----:B------:R-:W2:Y:S02]  /*0dd0*/  LDG.E.64 R4, desc[UR4][R16.64] ;  /* 0x0000000410047981 */ /* 0x000ea4000c1e1b00 */
[----:B--2---:R-:W-:-:S05]  /*0de0*/  IADD3 R6, P0, PT, R4, R3, RZ ;  /* 0x0000000304067210 */ /* 0x004fca0007f1e0ff */
[----:B------:R-:W-:-:S05]  /*0df0*/  IMAD.X R7, R5, 0x1, R2, P0 ;  /* 0x0000000105077824 */ /* 0x000fca00000e0602 */
[----:B------:R0:W-:Y:S04]  /*0e00*/  STG.E.64 desc[UR4][R16.64], R6 ;  /* 0x0000000610007986 */ /* 0x0001e8000c101b04 */
[----:B------:R-:W2:Y:S02]  /*0e10*/  LDG.E.64 R4, desc[UR4][R14.64] ;  /* 0x000000040e047981 */ /* 0x000ea4000c1e1b00 */
[----:B--2---:R-:W-:-:S05]  /*0e20*/  IADD3 R4, P0, PT, R4, -R3, RZ ;  /* 0x8000000304047210 */ /* 0x004fca0007f1e0ff */
[----:B------:R-:W-:-:S05]  /*0e30*/  IMAD.X R5, R5, 0x1, ~R2, P0 ;  /* 0x0000000105057824 */ /* 0x000fca00000e0e02 */
[----:B------:R0:W-:Y:S01]  /*0e40*/  STG.E.64 desc[UR4][R14.64], R4 ;  /* 0x000000040e007986 */ /* 0x0001e2000c101b04 */
[----:B------:R-:W-:Y:S05]  /*0e50*/  BRA `(.L_x_15) ;  /* 0x0000000000087947 */ /* 0x000fea0003800000 */
.L_x_4:
[----:B------:R-:W-:-:S13]  /*0e60*/  ISETP.NE.AND P0, PT, R0, RZ, PT ;  /* 0x000000ff0000720c */ /* 0x000fda0003f05270 */
[----:B------:R-:W-:Y:S05]  /*0e70*/  @P0 EXIT ;  /* 0x000000000000094d */ /* 0x000fea0003800000 */
.L_x_15:
[----:B0-----:R-:W0:Y:S02]  /*0e80*/  LDC.64 R4, c[0x0][0x380] ;  /* 0x0000e000ff047b82 */ /* 0x001e240000000a00 */
[----:B0-----:R-:W2:Y:S02]  /*0e90*/  LDG.E.64 R2, desc[UR4][R4.64] ;  /* 0x0000000404027981 */ /* 0x001ea4000c1e1b00 */
[----:B--2---:R-:W-:-:S05]  /*0ea0*/  IADD3 R2, P0, PT, R2, 0x1, RZ ;  /* 0x0000000102027810 */ /* 0x004fca0007f1e0ff */
[----:B------:R-:W-:-:S05]  /*0eb0*/  IMAD.X R3, RZ, RZ, R3, P0 ;  /* 0x000000ffff037224 */ /* 0x000fca00000e0603 */
[----:B------:R-:W-:Y:S01]  /*0ec0*/  STG.E.64 desc[UR4][R4.64], R2 ;  /* 0x0000000204007986 */ /* 0x000fe2000c101b04 */
[----:B------:R-:W-:Y:S05]  /*0ed0*/  EXIT ;  /* 0x000000000000794d */ /* 0x000fea0003800000 */
.L_x_16:
[----:B------:R-:W-:-:S00]  /*0ee0*/  BRA `(.L_x_16) ;  /* 0xfffffffc00fc7947 */ /* 0x000fc0000383ffff */
[----:B------:R-:W-:-:S00]  /*0ef0*/  NOP ;  /* 0x0000000000007918 */ /* 0x000fc00000000000 */
        /* <DEDUP_REMOVED lines=8> */
.L_x_302:


//--------------------- .text._Z16transfer_buffers8GPU_Data --------------------------
	.section	.text._Z16transfer_buffers8GPU_Data,"ax",@progbits
	.align	128
        .global         _Z16transfer_buffers8GPU_Data
        .type           _Z16transfer_buffers8GPU_Data,@function
        .size           _Z16transfer_buffers8GPU_Data,(.L_x_303 - _Z16transfer_buffers8GPU_Data)
        .other          _Z16transfer_buffers8GPU_Data,@"STO_CUDA_ENTRY STV_DEFAULT"
_Z16transfer_buffers8GPU_Data:
.text._Z16transfer_buffers8GPU_Data:
        /* <DEDUP_REMOVED lines=9> */
[----:B------:R-:W-:Y:S02]  /*0090*/  ISETP.NE.U32.AND P0, PT, R0, 0x1, PT ;  /* 0x000000010000780c */ /* 0x000fe40003f05070 */
[----:B------:R-:W-:Y:S02]  /*00a0*/  SHF.R.S32.HI R0, RZ, 0x1f, R7 ;  /* 0x0000001fff007819 */ /* 0x000fe40000011407 */
[----:B------:R-:W-:Y:S02]  /*00b0*/  ISETP.NE.U32.AND.EX P0, PT, RZ, RZ, PT, P0 ;  /* 0x000000ffff00720c */ /* 0x000fe40003f05100 */
[----:B------:R-:W-:-:S04]  /*00c0*/  LEA.HI R0, R0, R7, RZ, 0x5 ;  /* 0x0000000700007211 */ /* 0x000fc800078f28ff */
[----:B------:R-:W-:-:S07]  /*00d0*/  SHF.R.S32.HI R0, RZ, 0x5, R0 ;  /* 0x00000005ff007819 */ /* 0x000fce0000011400 */
[----:B------:R-:W-:Y:S05]  /*00e0*/  @P0 BRA `(.L_x_17) ;  /* 0x0000000000100947 */ /* 0x000fea0003800000 */
[----:B------:R-:W3:Y:S01]  /*00f0*/  LDCU.64 UR4, c[0x0][0x3a0] ;  /* 0x00007400ff0477ac */ /* 0x000ee20008000a00 */
[----:B------:R-:W4:Y:S01]  /*0100*/  LDCU.64 UR6, c[0x0][0x3a8] ;  /* 0x00007500ff0677ac */ /* 0x000f220008000a00 */
[----:B------:R-:W0:Y:S01]  /*0110*/  LDCU.64 UR14, c[0x0][0x3b0] ;  /* 0x00007600ff0e77ac */ /* 0x000e220008000a00 */
[----:B------:R-:W-:Y:S05]  /*0120*/  BRA `(.L_x_18) ;  /* 0x00000000000c7947 */ /* 0x000fea0003800000 */
.L_x_17:
[----:B------:R-:W0:Y:S01]  /*0130*/  LDCU.64 UR4, c[0x0][0x388] ;  /* 0x00007100ff0477ac */ /* 0x000e220008000a00 */
[----:B------:R-:W1:Y:S01]  /*0140*/  LDCU.64 UR6, c[0x0][0x390] ;  /* 0x00007200ff0677ac */ /* 0x000e620008000a00 */
[----:B------:R-:W2:Y:S02]  /*0150*/  LDCU.64 UR14, c[0x0][0x398] ;  /* 0x00007300ff0e77ac */ /* 0x000ea40008000a00 */
.L_x_18:
[----:B------:R-:W-:Y:S01]  /*0160*/  ISETP.NE.AND P0, PT, R4, RZ, PT ;  /* 0x000000ff0400720c */ /* 0x000fe20003f05270 */
[----:B------:R-:W-:-:S12]  /*0170*/  BSSY.RECONVERGENT B0, `(.L_x_19) ;  /* 0x000003d000007945 */ /* 0x000fd80003800200 */
[----:B------:R-:W-:Y:S05]  /*0180*/  @P0 BRA `(.L_x_20) ;  /* 0x0000000000ec0947 */ /* 0x000fea0003800000 */
[----:B------:R-:W5:Y:S01]  /*0190*/  S2UR UR9, SR_CgaCtaId ;  /* 0x00000000000979c3 */ /* 0x000f620000008800 */
[----:B------:R-:W-:Y:S01]  /*01a0*/  UMOV UR8, 0x400 ;  /* 0x0000040000087882 */ /* 0x000fe20000000000 */
[----:B------:R-:W-:Y:S01]  /*01b0*/  IMAD.MOV.U32 R17, RZ, RZ, RZ ;  /* 0x000000ffff117224 */ /* 0x000fe200078e00ff */
[----:B------:R-:W-:-:S05]  /*01c0*/  CS2R R2, SRZ ;  /* 0x0000000000027805 */ /* 0x000fca000001ff00 */
[----:B------:R-:W0:Y:S08]  /*01d0*/  LDC.64 R4, c[0x0][0x3d0] ;  /* 0x0000f400ff047b82 */ /* 0x000e300000000a00 */
[----:B------:R-:W0:Y:S01]  /*01e0*/  LDC.64 R8, c[0x0][0x3d8] ;  /* 0x0000f600ff087b82 */ /* 0x000e220000000a00 */
[----:B-----5:R-:W-:-:S09]  /*01f0*/  ULEA UR8, UR9, UR8, 0x18 ;  /* 0x0000000809087291 */ /* 0x020fd2000f8ec0ff */
[----:B------:R-:W-:Y:S03]  /*0200*/  STS.64 [UR8+0x140], RZ ;  /* 0x000140ffff007988 */ /* 0x000fe60008000a08 */
.L_x_22:
[----:B0-----:R-:W-:-:S05]  /*0210*/  IMAD.WIDE.U32 R12, R17, 0x8, R4 ;  /* 0x00000008110c7825 */ /* 0x001fca00078e0004 */
[----:B------:R-:W5:Y:S01]  /*0220*/  LDG.E.64 R14, desc[UR12][R12.64] ;  /* 0x0000000c0c0e7981 */ /* 0x000f62000c1e1b00 */
[----:B------:R-:W-:Y:S01]  /*0230*/  IMAD.MOV.U32 R11, RZ, RZ, R17 ;  /* 0x000000ffff0b7224 */ /* 0x000fe200078e0011 */
[----:B-----5:R-:W-:-:S04]  /*0240*/  IADD3 R6, P1, PT, R2, R14, RZ ;  /* 0x0000000e02067210 */ /* 0x020fc80007f3e0ff */
[----:B------:R-:W-:Y:S02]  /*0250*/  ISETP.GE.U32.AND P0, PT, R6, 0x11e, PT ;  /* 0x0000011e0600780c */ /* 0x000fe40003f06070 */
[----:B------:R-:W-:-:S04]  /*0260*/  LEA.HI.X.SX32 R6, R2, R15, 0x1, P1 ;  /* 0x0000000f02067211 */ /* 0x000fc800008f0eff */
[----:B------:R-:W-:-:S13]  /*0270*/  ISETP.GE.U32.AND.EX P0, PT, R6, RZ, PT, P0 ;  /* 0x000000ff0600720c */ /* 0x000fda0003f06100 */
[----:B------:R-:W-:Y:S05]  /*0280*/  @P0 BRA `(.L_x_21) ;  /* 0x0000000000840947 */ /* 0x000fea0003800000 */
[----:B------:R-:W-:Y:S01]  /*0290*/  IMAD R19, R17, 0x1f4, RZ ;  /* 0x000001f411137824 */ /* 0x000fe200078e02ff */
[----:B------:R-:W5:Y:S04]  /*02a0*/  LDG.E.64 R12, desc[UR12][R12.64+0x8] ;  /* 0x0000080c0c0c7981 */ /* 0x000f68000c1e1b00 */
[----:B------:R-:W-:-:S05]  /*02b0*/  IADD3 R6, P0, PT, R14, R19, RZ ;  /* 0x000000130e067210 */ /* 0x000fca0007f1e0ff */
[----:B------:R-:W-:Y:S01]  /*02c0*/  IMAD.X R11, RZ, RZ, R15, P0 ;  /* 0x000000ffff0b7224 */ /* 0x000fe200000e060f */
[----:B------:R-:W-:-:S04]  /*02d0*/  LEA R10, P0, R6, R8, 0x3 ;  /* 0x00000008060a7211 */ /* 0x000fc800078018ff */
[----:B------:R-:W-:-:S05]  /*02e0*/  LEA.HI.X R11, R6, R9, R11, 0x3, P0 ;  /* 0x00000009060b7211 */ /* 0x000fca00000f1c0b */
[----:B------:R0:W2:Y:S01]  /*02f0*/  LDG.E R10, desc[UR12][R10.64] ;  /* 0x0000000c0a0a7981 */ /* 0x0000a2000c1e1900 */
[----:B------:R-:W1:Y:S01]  /*0300*/  S2UR UR9, SR_CgaCtaId ;  /* 0x00000000000979c3 */ /* 0x000e620000008800 */
[----:B------:R-:W-:Y:S01]  /*0310*/  IMAD.IADD R2, R2, 0x1, R14 ;  /* 0x0000000102027824 */ /* 0x000fe200078e020e */
[----:B------:R-:W-:Y:S01]  /*0320*/  UMOV UR8, 0x400 ;  /* 0x0000040000087882 */ /* 0x000fe20000000000 */
[----:B0-----:R-:W-:Y:S01]  /*0330*/  VIADD R11, R17, 0x1 ;  /* 0x00000001110b7836 */ /* 0x001fe20000000000 */
[----:B-1----:R-:W-:Y:S02]  /*0340*/  ULEA UR8, UR9, UR8, 0x18 ;  /* 0x0000000809087291 */ /* 0x002fe4000f8ec0ff */
[----:B-----5:R-:W-:-:S04]  /*0350*/  IADD3 R6, P1, PT, R2, R12, RZ ;  /* 0x0000000c02067210 */ /* 0x020fc80007f3e0ff */
[----:B------:R-:W-:Y:S02]  /*0360*/  ISETP.GT.U32.AND P0, PT, R6, 0x11d, PT ;  /* 0x0000011d0600780c */ /* 0x000fe40003f04070 */
[----:B------:R-:W-:-:S04]  /*0370*/  LEA.HI.X.SX32 R6, R2, R13, 0x1, P1 ;  /* 0x0000000d02067211 */ /* 0x000fc800008f0eff */
[----:B------:R-:W-:Y:S01]  /*0380*/  ISETP.GT.U32.AND.EX P0, PT, R6, RZ, PT, P0 ;  /* 0x000000ff0600720c */ /* 0x000fe20003f04100 */
[----:B--2---:R-:W-:-:S05]  /*0390*/  IMAD.IADD R3, R3, 0x1, R10 ;  /* 0x0000000103037824 */ /* 0x004fca00078e020a */
[----:B------:R0:W-:Y:S07]  /*03a0*/  STS.64 [UR8+0x140], R2 ;  /* 0x00014002ff007988 */ /* 0x0001ee0008000a08 */
[----:B------:R-:W-:Y:S05]  /*03b0*/  @P0 BRA `(.L_x_21) ;  /* 0x0000000000380947 */ /* 0x000fea0003800000 */
[----:B------:R-:W-:-:S05]  /*03c0*/  VIADD R11, R19, 0x1f4 ;  /* 0x000001f4130b7836 */ /* 0x000fca0000000000 */
[----:B------:R-:W-:-:S05]  /*03d0*/  IADD3 R11, P0, PT, R12, R11, RZ ;  /* 0x0000000b0c0b7210 */ /* 0x000fca0007f1e0ff */
[----:B------:R-:W-:Y:S01]  /*03e0*/  IMAD.X R6, RZ, RZ, R13, P0 ;  /* 0x000000ffff067224 */ /* 0x000fe200000e060d */
[----:B------:R-:W-:-:S04]  /*03f0*/  LEA R10, P0, R11, R8, 0x3 ;  /* 0x000000080b0a7211 */ /* 0x000fc800078018ff */
[----:B------:R-:W-:-:S05]  /*0400*/  LEA.HI.X R11, R11, R9, R6, 0x3, P0 ;  /* 0x000000090b0b7211 */ /* 0x000fca00000f1c06 */
[----:B------:R-:W2:Y:S01]  /*0410*/  LDG.E R10, desc[UR12][R10.64] ;  /* 0x0000000c0a0a7981 */ /* 0x000ea2000c1e1900 */
[----:B------:R-:W-:Y:S02]  /*0420*/  VIADD R17, R17, 0x2 ;  /* 0x0000000211117836 */ /* 0x000fe40000000000 */
[----:B0-----:R-:W-:-:S03]  /*0430*/  IMAD.IADD R2, R2, 0x1, R12 ;  /* 0x0000000102027824 */ /* 0x001fc600078e020c */
[----:B------:R-:W-:Y:S01]  /*0440*/  ISETP.NE.AND P0, PT, R17, 0x11e, PT ;  /* 0x0000011e1100780c */ /* 0x000fe20003f05270 */
[----:B--2---:R-:W-:-:S05]  /*0450*/  IMAD.IADD R3, R3, 0x1, R10 ;  /* 0x0000000103037824 */ /* 0x004fca00078e020a */
[----:B------:R0:W-:Y:S07]  /*0460*/  STS.64 [UR8+0x140], R2 ;  /* 0x00014002ff007988 */ /* 0x0001ee0008000a08 */
[----:B------:R-:W-:Y:S05]  /*0470*/  @P0 BRA `(.L_x_22) ;  /* 0xfffffffc00640947 */ /* 0x000fea000383ffff */
[----:B------:R-:W1:Y:S01]  /*0480*/  LDS R11, [UR8+0x13c] ;  /* 0x00013c08ff0b7984 */ /* 0x000e620008000800 */
[----:B------:R-:W-:Y:S05]  /*0490*/  BRA `(.L_x_23) ;  /* 0x0000000000107947 */ /* 0x000fea0003800000 */
.L_x_21:
[----:B------:R-:W5:Y:S01]  /*04a0*/  S2UR UR9, SR_CgaCtaId ;  /* 0x00000000000979c3 */ /* 0x000f620000008800 */
[----:B------:R-:W-:Y:S02]  /*04b0*/  UMOV UR8, 0x400 ;  /* 0x0000040000087882 */ /* 0x000fe40000000000 */
[----:B-----5:R-:W-:-:S09]  /*04c0*/  ULEA UR8, UR9, UR8, 0x18 ;  /* 0x0000000809087291 */ /* 0x020fd2000f8ec0ff */
[----:B------:R0:W-:Y:S03]  /*04d0*/  STS [UR8+0x13c], R11 ;  /* 0x00013c0bff007988 */ /* 0x0001e60008000808 */
.L_x_23:
[----:B------:R-:W5:Y:S01]  /*04e0*/  LDC.64 R4, c[0x0][0x3d8] ;  /* 0x0000f600ff047b82 */ /* 0x000f620000000a00 */
[----:B01----:R-:W-:-:S04]  /*04f0*/  IMAD R11, R11, 0x1f4, -R2 ;  /* 0x000001f40b0b7824 */ /* 0x003fc800078e0a02 */
[----:B-----5:R-:W-:-:S06]  /*0500*/  IMAD.WIDE R4, R11, 0x8, R4 ;  /* 0x000000080b047825 */ /* 0x020fcc00078e0204 */
[----:B------:R-:W5:Y:S02]  /*0510*/  LDG.E R4, desc[UR12][R4.64+0x8f0] ;  /* 0x0008f00c04047981 */ /* 0x000f64000c1e1900 */
[----:B-----5:R-:W-:-:S05]  /*0520*/  IMAD.IADD R3, R4, 0x1, R3 ;  /* 0x0000000104037824 */ /* 0x020fca00078e0203 */
[----:B------:R0:W-:Y:S02]  /*0530*/  STS [UR8+0x148], R3 ;  /* 0x00014803ff007988 */ /* 0x0001e40008000808 */
.L_x_20:
[----:B01234-:R-:W-:Y:S05]  /*0540*/  BSYNC.RECONVERGENT B0 ;  /* 0x0000000000007941 */ /* 0x01ffea0003800200 */
.L_x_19:
[----:B------:R-:W0:Y:S01]  /*0550*/  S2UR UR11, SR_CgaCtaId ;  /* 0x00000000000b79c3 */ /* 0x000e220000008800 */
[----:B------:R-:W-:Y:S01]  /*0560*/  IMAD.HI R2, R0, 0x4ec4ec4f, RZ ;  /* 0x4ec4ec4f00027827 */ /* 0x000fe200078e02ff */
[----:B------:R-:W-:Y:S01]  /*0570*/  UMOV UR10, 0x400 ;  /* 0x00000400000a7882 */ /* 0x000fe20000000000 */
[----:B------:R-:W-:Y:S01]  /*0580*/  LOP3.LUT P0, R6, R7, 0x1f, RZ, 0xc0, !PT ;  /* 0x0000001f07067812 */ /* 0x000fe2000780c0ff */
[----:B------:R-:W-:-:S04]  /*0590*/  UIADD3 UR8, UPT, UPT, UR10, 0x68, URZ ;  /* 0x000000680a087890 */ /* 0x000fc8000fffe0ff */
[----:B------:R-:W-:Y:S01]  /*05a0*/  BAR.SYNC.DEFER_BLOCKING 0x0 ;  /* 0x0000000000007b1d */ /* 0x000fe20000010000 */
[----:B------:R-:W-:Y:S01]  /*05b0*/  SHF.R.U32.HI R3, RZ, 0x1f, R2 ;  /* 0x0000001fff037819 */ /* 0x000fe20000011602 */
[----:B------:R-:W-:-:S03]  /*05c0*/  UIADD3 UR9, UPT, UPT, UR10, 0xa0, URZ ;  /* 0x000000a00a097890 */ /* 0x000fc6000fffe0ff */
[----:B------:R-:W-:Y:S01]  /*05d0*/  LEA.HI.SX32 R3, R2, R3, 0x1e ;  /* 0x0000000302037211 */ /* 0x000fe200078ff2ff */
[----:B------:R-:W1:Y:S01]  /*05e0*/  LDCU.64 UR20, c[0x0][0x3d8] ;  /* 0x00007b00ff1477ac */ /* 0x000e620008000a00 */
[----:B------:R-:W-:Y:S03]  /*05f0*/  BSSY.RECONVERGENT B0, `(.L_x_24) ;  /* 0x00000d4000007945 */ /* 0x000fe60003800200 */
[----:B------:R-:W-:Y:S01]  /*0600*/  IMAD R0, R3, -0xd, R0 ;  /* 0xfffffff303007824 */ /* 0x000fe200078e0200 */
[----:B------:R-:W2:Y:S01]  /*0610*/  LDCU.64 UR22, c[0x0][0x3d8] ;  /* 0x00007b00ff1677ac */ /* 0x000ea20008000a00 */
[----:B------:R-:W3:Y:S01]  /*0620*/  LDCU.64 UR16, c[0x0][0x4a0] ;  /* 0x00009400ff1077ac */ /* 0x000ee20008000a00 */
[----:B0-----:R-:W-:Y:S02]  /*0630*/  ULEA UR18, UR11, UR10, 0x18 ;  /* 0x0000000a0b127291 */ /* 0x001fe4000f8ec0ff */
[----:B------:R-:W-:-:S02]  /*0640*/  UIADD3 UR10, UPT, UPT, UR10, 0x108, URZ ;  /* 0x000001080a0a7890 */ /* 0x000fc4000fffe0ff */
[----:B------:R-:W-:Y:S02]  /*0650*/  ULEA UR8, UR11, UR8, 0x18 ;  /* 0x000000080b087291 */ /* 0x000fe4000f8ec0ff */
[----:B------:R-:W-:Y:S01]  /*0660*/  ULEA UR9, UR11, UR9, 0x18 ;  /* 0x000000090b097291 */ /* 0x000fe2000f8ec0ff */
[C---:B------:R-:W-:Y:S01]  /*0670*/  LEA R5, R0.reuse, UR18, 0x3 ;  /* 0x0000001200057c11 */ /* 0x040fe2000f8e18ff */
[----:B------:R-:W-:Y:S01]  /*0680*/  ULEA UR10, UR11, UR10, 0x18 ;  /* 0x0000000a0b0a7291 */ /* 0x000fe2000f8ec0ff */
[----:B------:R-:W0:Y:S01]  /*0690*/  LDCU.64 UR24, c[0x0][0x4a0] ;  /* 0x00009400ff1877ac */ /* 0x000e220008000a00 */
[C---:B------:R-:W-:Y:S02]  /*06a0*/  LEA R4, R0.reuse, UR8, 0x2 ;  /* 0x0000000800047c11 */ /* 0x040fe4000f8e10ff */
[C---:B------:R-:W-:Y:S02]  /*06b0*/  LEA R3, R0.reuse, UR9, 0x3 ;  /* 0x0000000900037c11 */ /* 0x040fe4000f8e18ff */
[----:B------:R-:W-:Y:S01]  /*06c0*/  LEA R2, R0, UR10, 0x2 ;  /* 0x0000000a00027c11 */ /* 0x000fe2000f8e10ff */
[----:B-123--:R-:W-:Y:S06]  /*06d0*/  @P0 BRA `(.L_x_25) ;  /* 0x0000000c00140947 */ /* 0x00efec0003800000 */
[----:B------:R-:W-:Y:S01]  /*06e0*/  IMAD.MOV.U32 R9, RZ, RZ, 0x1 ;  /* 0x00000001ff097424 */ /* 0x000fe200078e00ff */
[----:B------:R1:W-:Y:S01]  /*06f0*/  STS.64 [R5], RZ ;  /* 0x000000ff05007388 */ /* 0x0003e20000000a00 */
[----:B------:R-:W-:-:S03]  /*0700*/  SHF.R.S32.HI R8, RZ, 0x5, R7 ;  /* 0x00000005ff087819 */ /* 0x000fc60000011407 */
[----:B------:R1:W-:Y:S01]  /*0710*/  STS [R4], R9 ;  /* 0x0000000904007388 */ /* 0x0003e20000000800 */
[----:B------:R-:W-:-:S03]  /*0720*/  ISETP.GE.AND P0, PT, R8, 0x1, PT ;  /* 0x000000010800780c */ /* 0x000fc60003f06270 */
[----:B------:R1:W-:Y:S04]  /*0730*/  STS.64 [R3], RZ ;  /* 0x000000ff03007388 */ /* 0x0003e80000000a00 */
[----:B------:R1:W-:Y:S06]  /*0740*/  STS [R2], R9 ;  /* 0x0000000902007388 */ /* 0x0003ec0000000800 */
[----:B------:R-:W-:Y:S05]  /*0750*/  @!P0 BRA `(.L_x_25) ;  /* 0x0000000800f48947 */ /* 0x000fea0003800000 */
[----:B------:R-:W-:Y:S01]  /*0760*/  ISETP.GE.U32.AND P0, PT, R8, 0x4, PT ;  /* 0x000000040800780c */ /* 0x000fe20003f06070 */
[----:B------:R-:W-:Y:S01]  /*0770*/  BSSY.RECONVERGENT B1, `(.L_x_26) ;  /* 0x0000088000017945 */ /* 0x000fe20003800200 */
[----:B------:R-:W-:Y:S01]  /*0780*/  IMAD.MOV.U32 R0, RZ, RZ, RZ ;  /* 0x000000ffff007224 */ /* 0x000fe200078e00ff */
[----:B------:R-:W-:Y:S01]  /*0790*/  CS2R R26, SRZ ;  /* 0x00000000001a7805 */ /* 0x000fe2000001ff00 */
[----:B------:R-:W-:Y:S01]  /*07a0*/  IMAD.MOV.U32 R34, RZ, RZ, 0x1 ;  /* 0x00000001ff227424 */ /* 0x000fe200078e00ff */
[----:B------:R-:W-:Y:S01]  /*07b0*/  CS2R R22, SRZ ;  /* 0x0000000000167805 */ /* 0x000fe2000001ff00 */
[----:B------:R-:W-:-:S07]  /*07c0*/  IMAD.MOV.U32 R33, RZ, RZ, 0x1 ;  /* 0x00000001ff217424 */ /* 0x000fce00078e00ff */
[----:B------:R-:W-:Y:S05]  /*07d0*/  @!P0 BRA `(.L_x_27) ;  /* 0x0000000800048947 */ /* 0x000fea0003800000 */
[----:B------:R-:W2:Y:S01]  /*07e0*/  LDCU.64 UR10, c[0x0][0x3d0] ;  /* 0x00007a00ff0a77ac */ /* 0x000ea20008000a00 */
[----:B------:R-:W-:Y:S01]  /*07f0*/  LOP3.LUT R0, R8, 0x7ffffffc, RZ, 0xc0, !PT ;  /* 0x7ffffffc08007812 */ /* 0x000fe200078ec0ff */
[----:B------:R-:W-:Y:S01]  /*0800*/  IMAD.MOV.U32 R34, RZ, RZ, 0x1 ;  /* 0x00000001ff227424 */ /* 0x000fe200078e00ff */
[----:B------:R-:W-:Y:S01]  /*0810*/  CS2R R30, SRZ ;  /* 0x00000000001e7805 */ /* 0x000fe2000001ff00 */
[----:B------:R-:W3:Y:S01]  /*0820*/  LDCU.64 UR8, c[0x0][0x498] ;  /* 0x00009300ff0877ac */ /* 0x000ee20008000a00 */
[----:B------:R-:W-:Y:S01]  /*0830*/  IMAD.MOV.U32 R8, RZ, RZ, 0x5dc ;  /* 0x000005dcff087424 */ /* 0x000fe200078e00ff */
[----:B------:R-:W-:Y:S01]  /*0840*/  CS2R R26, SRZ ;  /* 0x00000000001a7805 */ /* 0x000fe2000001ff00 */
[----:B-1----:R-:W-:Y:S01]  /*0850*/  IMAD.MOV.U32 R9, RZ, RZ, RZ ;  /* 0x000000ffff097224 */ /* 0x002fe200078e00ff */
[----:B------:R-:W-:Y:S01]  /*0860*/  CS2R R22, SRZ ;  /* 0x0000000000167805 */ /* 0x000fe2000001ff00 */
[----:B------:R-:W-:Y:S02]  /*0870*/  IMAD.MOV.U32 R10, RZ, RZ, 0x3e8 ;  /* 0x000003e8ff0a7424 */ /* 0x000fe400078e00ff */
[----:B------:R-:W-:-:S02]  /*0880*/  IMAD.MOV.U32 R11, RZ, RZ, RZ ;  /* 0x000000ffff0b7224 */ /* 0x000fc400078e00ff */
[----:B------:R-:W-:Y:S02]  /*0890*/  IMAD.MOV.U32 R28, RZ, RZ, 0x1f4 ;  /* 0x000001f4ff1c7424 */ /* 0x000fe400078e00ff */
[----:B------:R-:W-:Y:S02]  /*08a0*/  IMAD.MOV.U32 R29, RZ, RZ, RZ ;  /* 0x000000ffff1d7224 */ /* 0x000fe400078e00ff */
[----:B------:R-:W-:Y:S01]  /*08b0*/  IMAD.MOV R32, RZ, RZ, -R0 ;  /* 0x000000ffff207224 */ /* 0x000fe200078e0a00 */
[----:B--2---:R-:W-:Y:S02]  /*08c0*/  UIADD3 UR10, UP0, UPT, UR10, 0x10, URZ ;  /* 0x000000100a0a7890 */ /* 0x004fe4000ff1e0ff */
[----:B---3--:R-:W-:Y:S02]  /*08d0*/  UIADD3 UR8, UP1, UPT, UR8, 0x10, URZ ;  /* 0x0000001008087890 */ /* 0x008fe4000ff3e0ff */
[----:B------:R-:W-:Y:S02]  /*08e0*/  UIADD3.X UR11, UPT, UPT, URZ, UR11, URZ, UP0, !UPT ;  /* 0x0000000bff0b7290 */ /* 0x000fe400087fe4ff */
[----:B------:R-:W-:Y:S01]  /*08f0*/  IMAD.U32 R12, RZ, RZ, UR10 ;  /* 0x0000000aff0c7e24 */ /* 0x000fe2000f8e00ff */
[----:B------:R-:W-:Y:S01]  /*0900*/  UIADD3.X UR9, UPT, UPT, URZ, UR9, URZ, UP1, !UPT ;  /* 0x00000009ff097290 */ /* 0x000fe20008ffe4ff */
[----:B------:R-:W-:-:S02]  /*0910*/  IMAD.U32 R14, RZ, RZ, UR8 ;  /* 0x00000008ff0e7e24 */ /* 0x000fc4000f8e00ff */
[----:B------:R-:W-:-:S03]  /*0920*/  IMAD.U32 R13, RZ, RZ, UR11 ;  /* 0x0000000bff0d7e24 */ /* 0x000fc6000f8e00ff */
[----:B------:R-:W-:-:S07]  /*0930*/  IMAD.U32 R15, RZ, RZ, UR9 ;  /* 0x00000009ff0f7e24 */ /* 0x000fce000f8e00ff */
.L_x_28:
[----:B------:R-:W2:Y:S04]  /*0940*/  LDG.E.64 R16, desc[UR12][R12.64+-0x10] ;  /* 0xfffff00c0c107981 */ /* 0x000ea8000c1e1b00 */
[----:B------:R-:W3:Y:S01]  /*0950*/  LDG.E.64 R20, desc[UR12][R14.64+-0x10] ;  /* 0xfffff00c0e147981 */ /* 0x000ee2000c1e1b00 */
[C---:B--2---:R-:W-:Y:S01]  /*0960*/  IADD3 R19, P0, PT, R16.reuse, R30, RZ ;  /* 0x0000001e10137210 */ /* 0x044fe20007f1e0ff */
[----:B------:R-:W-:-:S04]  /*0970*/  IMAD.IADD R33, R16, 0x1, R33 ;  /* 0x0000000110217824 */ /* 0x000fc800078e0221 */
[----:B------:R-:W-:Y:S01]  /*0980*/  IMAD.X R24, R17, 0x1, R31, P0 ;  /* 0x0000000111187824 */ /* 0x000fe200000e061f */
[----:B------:R-:W-:-:S04]  /*0990*/  LEA R18, P0, R19, UR20, 0x3 ;  /* 0x0000001413127c11 */ /* 0x000fc8000f8018ff */
[----:B------:R-:W-:Y:S02]  /*09a0*/  LEA.HI.X R19, R19, UR21, R24, 0x3, P0 ;  /* 0x0000001513137c11 */ /* 0x000fe400080f1c18 */
[----:B---3--:R-:W-:-:S04]  /*09b0*/  IADD3 R16, P0, PT, R20, R30, RZ ;  /* 0x0000001e14107210 */ /* 0x008fc80007f1e0ff */
[----:B------:R-:W2:Y:S01]  /*09c0*/  LDG.E.64 R18, desc[UR12][R18.64] ;  /* 0x0000000c12127981 */ /* 0x000ea2000c1e1b00 */
[----:B------:R-:W-:Y:S01]  /*09d0*/  IMAD.X R17, R21, 0x1, R31, P0 ;  /* 0x0000000115117824 */ /* 0x000fe200000e061f */
[----:B------:R-:W-:-:S04]  /*09e0*/  LEA R24, P0, R16, UR16, 0x3 ;  /* 0x0000001010187c11 */ /* 0x000fc8000f8018ff */
[----:B------:R-:W-:Y:S02]  /*09f0*/  LEA.HI.X R25, R16, UR17, R17, 0x3, P0 ;  /* 0x0000001110197c11 */ /* 0x000fe400080f1c11 */
[----:B------:R-:W3:Y:S04]  /*0a00*/  LDG.E.64 R16, desc[UR12][R12.64+-0x8] ;  /* 0xfffff80c0c107981 */ /* 0x000ee8000c1e1b00 */
[----:B------:R-:W4:Y:S01]  /*0a10*/  LDG.E.64 R24, desc[UR12][R24.64] ;  /* 0x0000000c18187981 */ /* 0x000f22000c1e1b00 */
[----:B------:R-:W-:Y:S01]  /*0a20*/  IMAD.IADD R34, R20, 0x1, R34 ;  /* 0x0000000114227824 */ /* 0x000fe200078e0222 */
[----:B--2---:R-:W-:-:S05]  /*0a30*/  IADD3 R18, P0, PT, R18, R23, RZ ;  /* 0x0000001712127210 */ /* 0x004fca0007f1e0ff */
[----:B------:R-:W-:Y:S01]  /*0a40*/  IMAD.X R19, R19, 0x1, R22, P0 ;  /* 0x0000000113137824 */ /* 0x000fe200000e0616 */
[----:B---3--:R-:W-:-:S05]  /*0a50*/  IADD3 R21, P0, PT, R16, R28, RZ ;  /* 0x0000001c10157210 */ /* 0x008fca0007f1e0ff */
[----:B------:R-:W-:Y:S01]  /*0a60*/  IMAD.X R22, R17, 0x1, R29, P0 ;  /* 0x0000000111167824 */ /* 0x000fe200000e061d */
[----:B------:R-:W-:-:S04]  /*0a70*/  LEA R20, P0, R21, UR20, 0x3 ;  /* 0x0000001415147c11 */ /* 0x000fc8000f8018ff */
[----:B------:R-:W-:Y:S02]  /*0a80*/  LEA.HI.X R21, R21, UR21, R22, 0x3, P0 ;  /* 0x0000001515157c11 */ /* 0x000fe400080f1c16 */
[----:B------:R-:W2:Y:S04]  /*0a90*/  LDG.E.64 R22, desc[UR12][R14.64+-0x8] ;  /* 0xfffff80c0e167981 */ /* 0x000ea8000c1e1b00 */
[----:B------:R-:W3:Y:S01]  /*0aa0*/  LDG.E.64 R20, desc[UR12][R20.64] ;  /* 0x0000000c14147981 */ /* 0x000ee2000c1e1b00 */
[----:B----4-:R-:W-:-:S05]  /*0ab0*/  IADD3 R24, P0, PT, R24, R27, RZ ;  /* 0x0000001b18187210 */ /* 0x010fca0007f1e0ff */
[----:B------:R-:W-:Y:S02]  /*0ac0*/  IMAD.X R25, R25, 0x1, R26, P0 ;  /* 0x0000000119197824 */ /* 0x000fe400000e061a */
[----:B------:R-:W4:Y:S01]  /*0ad0*/  LDG.E.64 R26, desc[UR12][R12.64] ;  /* 0x0000000c0c1a7981 */ /* 0x000f22000c1e1b00 */
[----:B------:R-:W-:-:S03]  /*0ae0*/  IMAD.IADD R35, R33, 0x1, R16 ;  /* 0x0000000121237824 */ /* 0x000fc600078e0210 */
[----:B------:R-:W-:Y:S04]  /*0af0*/  STS [R4], R33 ;  /* 0x0000002104007388 */ /* 0x000fe80000000800 */
[----:B------:R1:W-:Y:S01]  /*0b00*/  STS.64 [R5], R18 ;  /* 0x0000001205007388 */ /* 0x0003e20000000a00 */
[----:B---3--:R-:W-:-:S05]  /*0b10*/  IADD3 R16, P0, PT, R20, R18, RZ ;  /* 0x0000001214107210 */ /* 0x008fca0007f1e0ff */
[----:B------:R-:W-:Y:S01]  /*0b20*/  IMAD.X R17, R21, 0x1, R19, P0 ;  /* 0x0000000115117824 */ /* 0x000fe200000e0613 */
[----:B--2---:R-:W-:-:S05]  /*0b30*/  IADD3 R36, P0, PT, R22, R28, RZ ;  /* 0x0000001c16247210 */ /* 0x004fca0007f1e0ff */
[----:B------:R-:W-:Y:S01]  /*0b40*/  IMAD.X R23, R23, 0x1, R29, P0 ;  /* 0x0000000117177824 */ /* 0x000fe200000e061d */
[----:B------:R-:W-:-:S04]  /*0b50*/  LEA R20, P0, R36, UR16, 0x3 ;  /* 0x0000001024147c11 */ /* 0x000fc8000f8018ff */
[----:B------:R-:W-:Y:S02]  /*0b60*/  LEA.HI.X R21, R36, UR17, R23, 0x3, P0 ;  /* 0x0000001124157c11 */ /* 0x000fe400080f1c17 */
[----:B----4-:R-:W-:-:S04]  /*0b70*/  IADD3 R23, P0, PT, R26, R10, RZ ;  /* 0x0000000a1a177210 */ /* 0x010fc80007f1e0ff */
[----:B------:R-:W2:Y:S01]  /*0b80*/  LDG.E.64 R20, desc[UR12][R20.64] ;  /* 0x0000000c14147981 */ /* 0x000ea2000c1e1b00 */
[----:B-1----:R-:W-:Y:S01]  /*0b90*/  IMAD.X R18, R27, 0x1, R11, P0 ;  /* 0x000000011b127824 */ /* 0x002fe200000e060b */
[----:B------:R-:W-:-:S04]  /*0ba0*/  LEA R38, P0, R23, UR20, 0x3 ;  /* 0x0000001417267c11 */ /* 0x000fc8000f8018ff */
[----:B------:R-:W-:Y:S02]  /*0bb0*/  LEA.HI.X R39, R23, UR21, R18, 0x3, P0 ;  /* 0x0000001517277c11 */ /* 0x000fe400080f1c12 */
[----:B------:R-:W3:Y:S04]  /*0bc0*/  LDG.E.64 R18, desc[UR12][R14.64] ;  /* 0x0000000c0e127981 */ /* 0x000ee8000c1e1b00 */
[----:B------:R-:W-:Y:S04]  /*0bd0*/  STS [R2], R34 ;  /* 0x0000002202007388 */ /* 0x000fe80000000800 */
[----:B------:R-:W-:Y:S04]  /*0be0*/  STS.64 [R3], R24 ;  /* 0x0000001803007388 */ /* 0x000fe80000000a00 */
[----:B------:R-:W4:Y:S01]  /*0bf0*/  LDG.E.64 R38, desc[UR12][R38.64] ;  /* 0x0000000c26267981 */ /* 0x000f22000c1e1b00 */
[----:B------:R-:W-:-:S03]  /*0c00*/  IMAD.IADD R23, R35, 0x1, R26 ;  /* 0x0000000123177824 */ /* 0x000fc600078e021a */
[----:B------:R-:W5:Y:S01]  /*0c10*/  LDG.E.64 R26, desc[UR12][R12.64+0x8] ;  /* 0x0000080c0c1a7981 */ /* 0x000f62000c1e1b00 */
[----:B------:R-:W-:-:S03]  /*0c20*/  IMAD.IADD R22, R34, 0x1, R22 ;  /* 0x0000000122167824 */ /* 0x000fc600078e0216 */
[----:B------:R1:W-:Y:S04]  /*0c30*/  STS [R4], R35 ;  /* 0x0000002304007388 */ /* 0x0003e80000000800 */
[----:B-1----:R-:W5:Y:S01]  /*0c40*/  LDG.E.64 R34, desc[UR12][R14.64+0x8] ;  /* 0x0000080c0e227981 */ /* 0x002f62000c1e1b00 */
[----:B--2---:R-:W-:-:S05]  /*0c50*/  IADD3 R20, P0, PT, R20, R24, RZ ;  /* 0x0000001814147210 */ /* 0x004fca0007f1e0ff */
[----:B------:R-:W-:Y:S01]  /*0c60*/  IMAD.X R21, R21, 0x1, R25, P0 ;  /* 0x0000000115157824 */ /* 0x000fe200000e0619 */
[----:B---3--:R-:W-:-:S05]  /*0c70*/  IADD3 R24, P0, PT, R18, R10, RZ ;  /* 0x0000000a12187210 */ /* 0x008fca0007f1e0ff */
[----:B------:R-:W-:Y:S01]  /*0c80*/  IMAD.X R19, R19, 0x1, R11, P0 ;  /* 0x0000000113137824 */ /* 0x000fe200000e060b */
[----:B------:R-:W-:-:S04]  /*0c90*/  LEA R36, P0, R24, UR16, 0x3 ;  /* 0x0000001018247c11 */ /* 0x000fc8000f8018ff */
[----:B------:R-:W-:-:S06]  /*0ca0*/  LEA.HI.X R37, R24, UR17, R19, 0x3, P0 ;  /* 0x0000001118257c11 */ /* 0x000fcc00080f1c13 */
[----:B------:R-:W2:Y:S01]  /*0cb0*/  LDG.E.64 R36, desc[UR12][R36.64] ;  /* 0x0000000c24247981 */ /* 0x000ea2000c1e1b00 */
[----:B----4-:R-:W-:-:S03]  /*0cc0*/  IADD3 R24, P0, PT, R38, R16, RZ ;  /* 0x0000001026187210 */ /* 0x010fc60007f1e0ff */
[----:B------:R-:W-:Y:S02]  /*0cd0*/  STS.64 [R5], R16 ;  /* 0x0000001005007388 */ /* 0x000fe40000000a00 */
[----:B------:R-:W-:Y:S02]  /*0ce0*/  IMAD.X R25, R39, 0x1, R17, P0 ;  /* 0x0000000127197824 */ /* 0x000fe400000e0611 */
[----:B-----5:R-:W-:Y:S01]  /*0cf0*/  IMAD.IADD R33, R23, 0x1, R26 ;  /* 0x0000000117217824 */ /* 0x020fe200078e021a */
[----:B------:R1:W-:Y:S01]  /*0d00*/  STS [R2], R22 ;  /* 0x0000001602007388 */ /* 0x0003e20000000800 */
[----:B------:R-:W-:Y:S01]  /*0d10*/  IMAD.IADD R18, R22, 0x1, R18 ;  /* 0x0000000116127824 */ /* 0x000fe200078e0212 */
[----:B------:R-:W-:Y:S02]  /*0d20*/  IADD3 R19, P1, PT, R34, R8, RZ ;  /* 0x0000000822137210 */ /* 0x000fe40007f3e0ff */
[----:B------:R3:W-:Y:S03]  /*0d30*/  STS.64 [R3], R20 ;  /* 0x0000001403007388 */ /* 0x0007e60000000a00 */
[----:B-1----:R-:W-:Y:S01]  /*0d40*/  IMAD.X R22, R35, 0x1, R9, P1 ;  /* 0x0000000123167824 */ /* 0x002fe200008e0609 */
[----:B--2---:R-:W-:-:S05]  /*0d50*/  IADD3 R16, P0, PT, R36, R20, RZ ;  /* 0x0000001424107210 */ /* 0x004fca0007f1e0ff */
[----:B------:R-:W-:Y:S01]  /*0d60*/  IMAD.X R17, R37, 0x1, R21, P0 ;  /* 0x0000000125117824 */ /* 0x000fe200000e0615 */
[----:B------:R-:W-:-:S05]  /*0d70*/  IADD3 R36, P0, PT, R26, R8, RZ ;  /* 0x000000081a247210 */ /* 0x000fca0007f1e0ff */
[----:B------:R-:W-:Y:S01]  /*0d80*/  IMAD.X R27, R27, 0x1, R9, P0 ;  /* 0x000000011b1b7824 */ /* 0x000fe200000e0609 */
[----:B------:R-:W-:-:S04]  /*0d90*/  LEA R26, P0, R36, UR20, 0x3 ;  /* 0x00000014241a7c11 */ /* 0x000fc8000f8018ff */
[----:B------:R-:W-:Y:S02]  /*0da0*/  LEA.HI.X R27, R36, UR21, R27, 0x3, P0 ;  /* 0x00000015241b7c11 */ /* 0x000fe400080f1c1b */
[----:B---3--:R-:W-:-:S04]  /*0db0*/  LEA R20, P0, R19, UR16, 0x3 ;  /* 0x0000001013147c11 */ /* 0x008fc8000f8018ff */
[----:B------:R-:W-:Y:S01]  /*0dc0*/  LEA.HI.X R21, R19, UR17, R22, 0x3, P0 ;  /* 0x0000001113157c11 */ /* 0x000fe200080f1c16 */
[----:B------:R-:W2:Y:S05]  /*0dd0*/  LDG.E.64 R26, desc[UR12][R26.64] ;  /* 0x0000000c1a1a7981 */ /* 0x000eaa000c1e1b00 */
[----:B------:R-:W3:Y:S04]  /*0de0*/  LDG.E.64 R20, desc[UR12][R20.64] ;  /* 0x0000000c14147981 */ /* 0x000ee8000c1e1b00 */
[----:B------:R2:W-:Y:S01]  /*0df0*/  STS [R4], R23 ;  /* 0x0000001704007388 */ /* 0x0005e20000000800 */
[----:B------:R-:W-:-:S03]  /*0e00*/  IMAD.IADD R34, R18, 0x1, R34 ;  /* 0x0000000112227824 */ /* 0x000fc600078e0222 */
[----:B------:R-:W-:Y:S04]  /*0e10*/  STS.64 [R5], R24 ;  /* 0x0000001805007388 */ /* 0x000fe80000000a00 */
[----:B------:R1:W-:Y:S04]  /*0e20*/  STS [R2], R18 ;  /* 0x0000001202007388 */ /* 0x0003e80000000800 */
[----:B------:R4:W-:Y:S01]  /*0e30*/  STS.64 [R3], R16 ;  /* 0x0000001003007388 */ /* 0x0009e20000000a00 */
[----:B------:R-:W-:-:S03]  /*0e40*/  VIADD R32, R32, 0x4 ;  /* 0x0000000420207836 */ /* 0x000fc60000000000 */
[----:B------:R0:W-:Y:S01]  /*0e50*/  STS [R4], R33 ;  /* 0x0000002104007388 */ /* 0x0001e20000000800 */
[----:B------:R-:W-:Y:S02]  /*0e60*/  IADD3 R12, P5, PT, R12, 0x20, RZ ;  /* 0x000000200c0c7810 */ /* 0x000fe40007fbe0ff */
[----:B------:R-:W-:Y:S02]  /*0e70*/  IADD3 R14, P6, PT, R14, 0x20, RZ ;  /* 0x000000200e0e7810 */ /* 0x000fe40007fde0ff */
[----:B------:R-:W-:Y:S02]  /*0e80*/  IADD3 R30, P4, PT, R30, 0x7d0, RZ ;  /* 0x000007d01e1e7810 */ /* 0x000fe40007f9e0ff */
[----:B------:R-:W-:Y:S02]  /*0e90*/  IADD3 R28, P3, PT, R28, 0x7d0, RZ ;  /* 0x000007d01c1c7810 */ /* 0x000fe40007f7e0ff */
[----:B------:R-:W-:Y:S02]  /*0ea0*/  IADD3 R10, P2, PT, R10, 0x7d0, RZ ;  /* 0x000007d00a0a7810 */ /* 0x000fe40007f5e0ff */
[----:B------:R-:W-:Y:S01]  /*0eb0*/  IADD3 R8, P1, PT, R8, 0x7d0, RZ ;  /* 0x000007d008087810 */ /* 0x000fe20007f3e0ff */
[----:B------:R-:W-:-:S02]  /*0ec0*/  IMAD.X R13, RZ, RZ, R13, P5 ;  /* 0x000000ffff0d7224 */ /* 0x000fc400028e060d */
[----:B------:R-:W-:Y:S02]  /*0ed0*/  IMAD.X R15, RZ, RZ, R15, P6 ;  /* 0x000000ffff0f7224 */ /* 0x000fe400030e060f */
[----:B------:R-:W-:Y:S02]  /*0ee0*/  IMAD.X R31, RZ, RZ, R31, P4 ;  /* 0x000000ffff1f7224 */ /* 0x000fe400020e061f */
[----:B------:R-:W-:Y:S02]  /*0ef0*/  IMAD.X R29, RZ, RZ, R29, P3 ;  /* 0x000000ffff1d7224 */ /* 0x000fe400018e061d */
[----:B------:R-:W-:Y:S02]  /*0f00*/  IMAD.X R11, RZ, RZ, R11, P2 ;  /* 0x000000ffff0b7224 */ /* 0x000fe400010e060b */
[----:B------:R-:W-:Y:S01]  /*0f10*/  IMAD.X R9, RZ, RZ, R9, P1 ;  /* 0x000000ffff097224 */ /* 0x000fe200008e0609 */
[----:B--2---:R-:W-:-:S05]  /*0f20*/  IADD3 R23, P0, PT, R26, R24, RZ ;  /* 0x000000181a177210 */ /* 0x004fca0007f1e0ff */
[----:B------:R-:W-:Y:S01]  /*0f30*/  IMAD.X R22, R27, 0x1, R25, P0 ;  /* 0x000000011b167824 */ /* 0x000fe200000e0619 */
[----:B---3--:R-:W-:Y:S01]  /*0f40*/  IADD3 R27, P0, PT, R20, R16, RZ ;  /* 0x00000010141b7210 */ /* 0x008fe20007f1e0ff */
[----:B-1----:R-:W-:Y:S02]  /*0f50*/  IMAD.MOV.U32 R18, RZ, RZ, R23 ;  /* 0x000000ffff127224 */ /* 0x002fe400078e0017 */
[----:B------:R-:W-:Y:S02]  /*0f60*/  IMAD.MOV.U32 R19, RZ, RZ, R22 ;  /* 0x000000ffff137224 */ /* 0x000fe400078e0016 */
[----:B------:R-:W-:Y:S02]  /*0f70*/  IMAD.X R26, R21, 0x1, R17, P0 ;  /* 0x00000001151a7824 */ /* 0x000fe400000e0611 */
[----:B----4-:R-:W-:Y:S02]  /*0f80*/  IMAD.MOV.U32 R16, RZ, RZ, R27 ;  /* 0x000000ffff107224 */ /* 0x010fe400078e001b */
[----:B------:R-:W-:Y:S01]  /*0f90*/  IMAD.MOV.U32 R17, RZ, RZ, R26 ;  /* 0x000000ffff117224 */ /* 0x000fe200078e001a */
[----:B------:R2:W-:Y:S04]  /*0fa0*/  STS.64 [R5], R18 ;  /* 0x0000001205007388 */ /* 0x0005e80000000a00 */
[----:B------:R2:W-:Y:S04]  /*0fb0*/  STS [R2], R34 ;  /* 0x0000002202007388 */ /* 0x0005e80000000800 */
[----:B------:R2:W-:Y:S01]  /*0fc0*/  STS.64 [R3], R16 ;  /* 0x0000001003007388 */ /* 0x0005e20000000a00 */
[----:B------:R-:W-:-:S13]  /*0fd0*/  ISETP.NE.AND P0, PT, R32, RZ, PT ;  /* 0x000000ff2000720c */ /* 0x000fda0003f05270 */
[----:B0-2---:R-:W-:Y:S05]  /*0fe0*/  @P0 BRA `(.L_x_28) ;  /* 0xfffffff800540947 */ /* 0x005fea000383ffff */
.L_x_27:
[----:B0-----:R-:W-:Y:S05]  /*0ff0*/  BSYNC.RECONVERGENT B1 ;  /* 0x0000000000017941 */ /* 0x001fea0003800200 */
.L_x_26:
[----:B------:R-:W-:-:S04]  /*1000*/  SHF.R.U32.HI R8, RZ, 0x5, R7 ;  /* 0x00000005ff087819 */ /* 0x000fc80000011607 */
[----:B------:R-:W-:-:S13]  /*1010*/  LOP3.LUT P0, R10, R8, 0x3, RZ, 0xc0, !PT ;  /* 0x00000003080a7812 */ /* 0x000fda000780c0ff */
[----:B------:R-:W-:Y:S05]  /*1020*/  @!P0 BRA `(.L_x_25) ;  /* 0x0000000000c08947 */ /* 0x000fea0003800000 */
[----:B------:R-:W0:Y:S01]  /*1030*/  LDC.64 R18, c[0x0][0x498] ;  /* 0x00012600ff127b82 */ /* 0x000e220000000a00 */
[----:B------:R-:W-:-:S07]  /*1040*/  IMAD.MOV.U32 R21, RZ, RZ, RZ ;  /* 0x000000ffff157224 */ /* 0x000fce00078e00ff */
[----:B-1----:R-:W1:Y:S01]  /*1050*/  LDC.64 R8, c[0x0][0x3d0] ;  /* 0x0000f400ff087b82 */ /* 0x002e620000000a00 */
[----:B0-----:R-:W-:-:S04]  /*1060*/  IMAD.WIDE.U32 R18, R0, 0x8, R18 ;  /* 0x0000000800127825 */ /* 0x001fc800078e0012 */
[----:B------:R-:W-:Y:S02]  /*1070*/  IMAD.MOV.U32 R20, RZ, RZ, R18 ;  /* 0x000000ffff147224 */ /* 0x000fe400078e0012 */
[----:B-1----:R-:W-:-:S04]  /*1080*/  IMAD.WIDE.U32 R8, R0, 0x8, R8 ;  /* 0x0000000800087825 */ /* 0x002fc800078e0008 */
[----:B------:R-:W-:Y:S02]  /*1090*/  IMAD.MOV.U32 R18, RZ, RZ, R8 ;  /* 0x000000ffff127224 */ /* 0x000fe400078e0008 */
[----:B------:R-:W-:Y:S02]  /*10a0*/  IMAD.MOV R8, RZ, RZ, -R10 ;  /* 0x000000ffff087224 */ /* 0x000fe400078e0a0a */
[----:B------:R-:W-:-:S07]  /*10b0*/  IMAD R0, R0, 0x1f4, RZ ;  /* 0x000001f400007824 */ /* 0x000fce00078e02ff */
.L_x_29:
[----:B------:R-:W-:Y:S02]  /*10c0*/  IMAD.MOV.U32 R10, RZ, RZ, R18 ;  /* 0x000000ffff0a7224 */ /* 0x000fe400078e0012 */
[----:B------:R-:W-:-:S05]  /*10d0*/  IMAD.MOV.U32 R11, RZ, RZ, R9 ;  /* 0x000000ffff0b7224 */ /* 0x000fca00078e0009 */
[----:B------:R0:W2:Y:S02]  /*10e0*/  LDG.E.64 R12, desc[UR12][R10.64] ;  /* 0x0000000c0a0c7981 */ /* 0x0000a4000c1e1b00 */
[----:B0-----:R-:W-:Y:S02]  /*10f0*/  IMAD.MOV.U32 R10, RZ, RZ, R20 ;  /* 0x000000ffff0a7224 */ /* 0x001fe400078e0014 */
[----:B------:R-:W-:-:S06]  /*1100*/  IMAD.MOV.U32 R11, RZ, RZ, R19 ;  /* 0x000000ffff0b7224 */ /* 0x000fcc00078e0013 */
[----:B------:R-:W3:Y:S01]  /*1110*/  LDG.E.64 R10, desc[UR12][R10.64] ;  /* 0x0000000c0a0a7981 */ /* 0x000ee2000c1e1b00 */
[----:B--2---:R-:W-:-:S05]  /*1120*/  IADD3 R17, P0, PT, R12, R0, RZ ;  /* 0x000000000c117210 */ /* 0x004fca0007f1e0ff */
[----:B------:R-:W-:Y:S01]  /*1130*/  IMAD.X R28, R13, 0x1, R21, P0 ;  /* 0x000000010d1c7824 */ /* 0x000fe200000e0615 */
[----:B------:R-:W-:-:S04]  /*1140*/  LEA R16, P0, R17, UR22, 0x3 ;  /* 0x0000001611107c11 */ /* 0x000fc8000f8018ff */
[----:B------:R-:W-:-:S06]  /*1150*/  LEA.HI.X R17, R17, UR23, R28, 0x3, P0 ;  /* 0x0000001711117c11 */ /* 0x000fcc00080f1c1c */
[----:B------:R-:W2:Y:S01]  /*1160*/  LDG.E.64 R16, desc[UR12][R16.64] ;  /* 0x0000000c10107981 */ /* 0x000ea2000c1e1b00 */
[----:B---3--:R-:W-:-:S05]  /*1170*/  IADD3 R15, P1, PT, R10, R0, RZ ;  /* 0x000000000a0f7210 */ /* 0x008fca0007f3e0ff */
[----:B------:R-:W-:Y:S01]  /*1180*/  IMAD.X R24, R11, 0x1, R21, P1 ;  /* 0x000000010b187824 */ /* 0x000fe200008e0615 */
[----:B------:R-:W-:-:S04]  /*1190*/  LEA R14, P1, R15, UR24, 0x3 ;  /* 0x000000180f0e7c11 */ /* 0x000fc8000f8218ff */
[----:B------:R-:W-:-:S06]  /*11a0*/  LEA.HI.X R15, R15, UR25, R24, 0x3, P1 ;  /* 0x000000190f0f7c11 */ /* 0x000fcc00088f1c18 */
[----:B------:R-:W3:Y:S01]  /*11b0*/  LDG.E.64 R14, desc[UR12][R14.64] ;  /* 0x0000000c0e0e7981 */ /* 0x000ee2000c1e1b00 */
[----:B------:R-:W-:Y:S02]  /*11c0*/  IMAD.IADD R33, R12, 0x1, R33 ;  /* 0x000000010c217824 */ /* 0x000fe400078e0221 */
[----:B------:R-:W-:-:S03]  /*11d0*/  IMAD.IADD R34, R10, 0x1, R34 ;  /* 0x000000010a227824 */ /* 0x000fc600078e0222 */
[----:B------:R4:W-:Y:S01]  /*11e0*/  STS [R4], R33 ;  /* 0x0000002104007388 */ /* 0x0009e20000000800 */
[----:B------:R-:W-:Y:S01]  /*11f0*/  VIADD R8, R8, 0x1 ;  /* 0x0000000108087836 */ /* 0x000fe20000000000 */
[----:B------:R-:W-:Y:S02]  /*1200*/  IADD3 R20, P2, PT, R20, 0x8, RZ ;  /* 0x0000000814147810 */ /* 0x000fe40007f5e0ff */
[----:B------:R-:W-:-:S03]  /*1210*/  IADD3 R18, P3, PT, R18, 0x8, RZ ;  /* 0x0000000812127810 */ /* 0x000fc60007f7e0ff */
[----:B------:R-:W-:Y:S02]  /*1220*/  IMAD.X R19, RZ, RZ, R19, P2 ;  /* 0x000000ffff137224 */ /* 0x000fe400010e0613 */
[----:B------:R-:W-:Y:S01]  /*1230*/  IMAD.X R9, RZ, RZ, R9, P3 ;  /* 0x000000ffff097224 */ /* 0x000fe200018e0609 */
[----:B--2---:R-:W-:-:S05]  /*1240*/  IADD3 R23, P0, PT, R16, R23, RZ ;  /* 0x0000001710177210 */ /* 0x004fca0007f1e0ff */
[----:B------:R-:W-:Y:S02]  /*1250*/  IMAD.X R22, R17, 0x1, R22, P0 ;  /* 0x0000000111167824 */ /* 0x000fe400000e0616 */
[----:B------:R-:W-:Y:S02]  /*1260*/  IMAD.MOV.U32 R10, RZ, RZ, R23 ;  /* 0x000000ffff0a7224 */ /* 0x000fe400078e0017 */
[----:B------:R-:W-:Y:S01]  /*1270*/  IMAD.MOV.U32 R11, RZ, RZ, R22 ;  /* 0x000000ffff0b7224 */ /* 0x000fe200078e0016 */
[----:B---3--:R-:W-:-:S05]  /*1280*/  IADD3 R27, P1, PT, R14, R27, RZ ;  /* 0x0000001b0e1b7210 */ /* 0x008fca0007f3e0ff */
[----:B------:R-:W-:Y:S02]  /*1290*/  IMAD.X R26, R15, 0x1, R26, P1 ;  /* 0x000000010f1a7824 */ /* 0x000fe400008e061a */
[----:B------:R-:W-:Y:S02]  /*12a0*/  IMAD.MOV.U32 R12, RZ, RZ, R27 ;  /* 0x000000ffff0c7224 */ /* 0x000fe400078e001b */
[----:B------:R-:W-:Y:S01]  /*12b0*/  IMAD.MOV.U32 R13, RZ, RZ, R26 ;  /* 0x000000ffff0d7224 */ /* 0x000fe200078e001a */
[----:B------:R4:W-:Y:S04]  /*12c0*/  STS.64 [R5], R10 ;  /* 0x0000000a05007388 */ /* 0x0009e80000000a00 */
[----:B------:R4:W-:Y:S04]  /*12d0*/  STS [R2], R34 ;  /* 0x0000002202007388 */ /* 0x0009e80000000800 */
[----:B------:R4:W-:Y:S01]  /*12e0*/  STS.64 [R3], R12 ;  /* 0x0000000c03007388 */ /* 0x0009e20000000a00 */
[----:B------:R-:W-:-:S02]  /*12f0*/  ISETP.NE.AND P0, PT, R8, RZ, PT ;  /* 0x000000ff0800720c */ /* 0x000fc40003f05270 */
[----:B------:R-:W-:-:S05]  /*1300*/  IADD3 R0, P1, PT, R0, 0x1f4, RZ ;  /* 0x000001f400007810 */ /* 0x000fca0007f3e0ff */
[----:B------:R-:W-:-:S06]  /*1310*/  IMAD.X R21, RZ, RZ, R21, P1 ;  /* 0x000000ffff157224 */ /* 0x000fcc00008e0615 */
[----:B----4-:R-:W-:Y:S05]  /*1320*/  @P0 BRA `(.L_x_29) ;  /* 0xfffffffc00640947 */ /* 0x010fea000383ffff */
.L_x_25:
[----:B0-----:R-:W-:Y:S05]  /*1330*/  BSYNC.RECONVERGENT B0 ;  /* 0x0000000000007941 */ /* 0x001fea0003800200 */
.L_x_24:
[----:B------:R-:W0:Y:S01]  /*1340*/  LDC.64 R12, c[0x0][0x3d0] ;  /* 0x0000f400ff0c7b82 */ /* 0x000e220000000a00 */
[----:B------:R-:W-:Y:S01]  /*1350*/  SHF.R.S32.HI R0, RZ, 0x1f, R7 ;  /* 0x0000001fff007819 */ /* 0x000fe20000011407 */
[----:B------:R-:W2:Y:S03]  /*1360*/  LDCU.64 UR10, c[0x0][0x3c0] ;  /* 0x00007800ff0a77ac */ /* 0x000ea60008000a00 */
[----:B------:R-:W-:-:S04]  /*1370*/  LEA.HI R0, R0, R7, RZ, 0x5 ;  /* 0x0000000700007211 */ /* 0x000fc800078f28ff */
[----:B------:R-:W-:-:S05]  /*1380*/  SHF.R.S32.HI R8, RZ, 0x5, R0 ;  /* 0x00000005ff087819 */ /* 0x000fca0000011400 */
[----:B0-----:R-:W-:Y:S01]  /*1390*/  IMAD.WIDE R12, R8, 0x8, R12 ;  /* 0x00000008080c7825 */ /* 0x001fe200078e020c */
[----:B------:R-:W-:-:S04]  /*13a0*/  NOP ;  /* 0x0000000000007918 */ /* 0x000fc80000000000 */
[----:B------:R-:W3:Y:S01]  /*13b0*/  LDG.E.64 R14, desc[UR12][R12.64] ;  /* 0x0000000c0c0e7981 */ /* 0x000ee2000c1e1b00 */
[----:B------:R-:W-:Y:S01]  /*13c0*/  SHF.R.S32.HI R0, RZ, 0x1f, R7 ;  /* 0x0000001fff007819 */ /* 0x000fe20000011407 */
[----:B------:R-:W-:Y:S03]  /*13d0*/  BSSY.RECONVERGENT B0, `(.L_x_30) ;  /* 0x0000039000007945 */ /* 0x000fe60003800200 */
[----:B------:R-:W-:-:S04]  /*13e0*/  LEA.HI R0, R0, R7, RZ, 0x5 ;  /* 0x0000000700007211 */ /* 0x000fc800078f28ff */
[----:B------:R-:W-:-:S05]  /*13f0*/  LOP3.LUT R0, R0, 0xffffffe0, RZ, 0xc0, !PT ;  /* 0xffffffe000007812 */ /* 0x000fca00078ec0ff */
[----:B-1----:R-:W-:-:S04]  /*1400*/  IMAD.IADD R9, R7, 0x1, -R0 ;  /* 0x0000000107097824 */ /* 0x002fc800078e0a00 */
[----:B------:R-:W-:-:S05]  /*1410*/  VIADD R10, R9, 0x1 ;  /* 0x00000001090a7836 */ /* 0x000fca0000000000 */
[----:B------:R-:W-:Y:S02]  /*1420*/  SHF.R.S32.HI R0, RZ, 0x1f, R10 ;  /* 0x0000001fff007819 */ /* 0x000fe4000001140a */
[----:B---3--:R-:W-:-:S04]  /*1430*/  ISETP.GE.U32.AND P0, PT, R14, R10, PT ;  /* 0x0000000a0e00720c */ /* 0x008fc80003f06070 */
[----:B------:R-:W-:-:S13]  /*1440*/  ISETP.GE.U32.AND.EX P0, PT, R15, R0, PT, P0 ;  /* 0x000000000f00720c */ /* 0x000fda0003f06100 */
[----:B--2---:R-:W-:Y:S05]  /*1450*/  @!P0 BRA `(.L_x_31) ;  /* 0x0000000000c08947 */ /* 0x004fea0003800000 */
[----:B------:R-:W0:Y:S01]  /*1460*/  S2UR UR9, SR_CgaCtaId ;  /* 0x00000000000979c3 */ /* 0x000e220000008800 */
[----:B------:R-:W-:Y:S01]  /*1470*/  UMOV UR8, 0x400 ;  /* 0x0000040000087882 */ /* 0x000fe20000000000 */
[----:B------:R-:W1:Y:S01]  /*1480*/  LDS R4, [R4] ;  /* 0x0000000004047984 */ /* 0x000e620000000800 */
[----:B------:R-:W-:Y:S01]  /*1490*/  IMAD.MOV.U32 R23, RZ, RZ, R10 ;  /* 0x000000ffff177224 */ /* 0x000fe200078e000a */
[----:B0-----:R-:W-:-:S09]  /*14a0*/  ULEA UR8, UR9, UR8, 0x18 ;  /* 0x0000000809087291 */ /* 0x001fd2000f8ec0ff */
[----:B------:R-:W0:Y:S03]  /*14b0*/  LDS R11, [UR8+0x148] ;  /* 0x00014808ff0b7984 */ /* 0x000e260008000800 */
.L_x_35:
[----:B------:R-:W2:Y:S01]  /*14c0*/  LDC.64 R18, c[0x0][0x3d8] ;  /* 0x0000f600ff127b82 */ /* 0x000ea20000000a00 */
[----:B-1----:R-:W-:Y:S01]  /*14d0*/  IMAD.IADD R22, R4, 0x1, R23 ;  /* 0x0000000104167824 */ /* 0x002fe200078e0217 */
[----:B------:R-:W-:Y:S04]  /*14e0*/  BSSY.RECONVERGENT B1, `(.L_x_32) ;  /* 0x0000021000017945 */ /* 0x000fe80003800200 */
[----:B------:R-:W-:-:S13]  /*14f0*/  ISETP.GT.AND P0, PT, R22, 0x11f, PT ;  /* 0x0000011f1600780c */ /* 0x000fda0003f04270 */
[----:B------:R-:W-:Y:S05]  /*1500*/  @P0 BRA `(.L_x_33) ;  /* 0x00000000002c0947 */ /* 0x000fea0003800000 */
[----:B------:R-:W-:Y:S01]  /*1510*/  IMAD R17, R8, 0x1f4, R23 ;  /* 0x000001f408117824 */ /* 0x000fe200078e0217 */
[----:B------:R-:W1:Y:S03]  /*1520*/  LDS.64 R14, [R5] ;  /* 0x00000000050e7984 */ /* 0x000e660000000a00 */
[----:B--2---:R-:W-:-:S06]  /*1530*/  IMAD.WIDE R16, R17, 0x8, R18 ;  /* 0x0000000811107825 */ /* 0x004fcc00078e0212 */
[----:B------:R-:W1:Y:S01]  /*1540*/  LDG.E.64 R16, desc[UR12][R16.64] ;  /* 0x0000000c10107981 */ /* 0x000e62000c1e1b00 */
[----:B------:R-:W-:Y:S02]  /*1550*/  VIADD R22, R22, 0xffffffff ;  /* 0xffffffff16167836 */ /* 0x000fe40000000000 */
[----:B------:R-:W-:Y:S01]  /*1560*/  IMAD.MOV.U32 R21, RZ, RZ, 0x8 ;  /* 0x00000008ff157424 */ /* 0x000fe200078e00ff */
[----:B-1----:R-:W-:-:S05]  /*1570*/  IADD3 R18, P0, PT, R16, R14, RZ ;  /* 0x0000000e10127210 */ /* 0x002fca0007f1e0ff */
[----:B------:R-:W-:Y:S02]  /*1580*/  IMAD.X R19, R17, 0x1, R15, P0 ;  /* 0x0000000111137824 */ /* 0x000fe400000e060f */
[----:B------:R-:W-:-:S05]  /*1590*/  IMAD.WIDE R14, R22, R21, UR6 ;  /* 0x00000006160e7e25 */ /* 0x000fca000f8e0215 */
[----:B------:R1:W-:Y:S01]  /*15a0*/  STG.E.64 desc[UR12][R14.64], R18 ;  /* 0x000000120e007986 */ /* 0x0003e2000c101b0c */
[----:B------:R-:W-:Y:S05]  /*15b0*/  BRA `(.L_x_34) ;  /* 0x00000000004c7947 */ /* 0x000fea0003800000 */
.L_x_33:
[----:B------:R-:W1:Y:S01]  /*15c0*/  LDC.64 R14, c[0x0][0x420] ;  /* 0x00010800ff0e7b82 */ /* 0x000e620000000a00 */
[----:B------:R-:W-:-:S04]  /*15d0*/  IMAD R21, R8, 0x1f4, R23 ;  /* 0x000001f408157824 */ /* 0x000fc800078e0217 */
[----:B--2---:R-:W-:Y:S02]  /*15e0*/  IMAD.WIDE R18, R21, 0x8, R18 ;  /* 0x0000000815127825 */ /* 0x004fe400078e0212 */
[----:B------:R-:W2:Y:S01]  /*15f0*/  LDS.64 R20, [R5] ;  /* 0x0000000005147984 */ /* 0x000ea20000000a00 */
[----:B------:R-:W3:Y:S03]  /*1600*/  LDC.64 R16, c[0x0][0x428] ;  /* 0x00010a00ff107b82 */ /* 0x000ee60000000a00 */
[----:B------:R-:W2:Y:S04]  /*1610*/  LDG.E.64 R18, desc[UR12][R18.64] ;  /* 0x0000000c12127981 */ /* 0x000ea8000c1e1b00 */
[----:B-1----:R-:W4:Y:S04]  /*1620*/  LDG.E.64 R14, desc[UR12][R14.64] ;  /* 0x0000000c0e0e7981 */ /* 0x002f28000c1e1b00 */
[----:B---3--:R-:W3:Y:S01]  /*1630*/  LDG.E.64 R16, desc[UR12][R16.64] ;  /* 0x0000000c10107981 */ /* 0x008ee2000c1e1b00 */
[----:B------:R-:W-:Y:S01]  /*1640*/  VIADD R25, R22, 0xfffffee0 ;  /* 0xfffffee016197836 */ /* 0x000fe20000000000 */
[----:B0-----:R-:W-:-:S02]  /*1650*/  SHF.R.S32.HI R27, RZ, 0x1f, R11 ;  /* 0x0000001fff1b7819 */ /* 0x001fc4000001140b */
[----:B--2---:R-:W-:-:S04]  /*1660*/  IADD3 R29, P0, P1, -R11, R20, R18 ;  /* 0x000000140b1d7210 */ /* 0x004fc8000791e112 */
[----:B------:R-:W-:Y:S02]  /*1670*/  IADD3.X R27, PT, PT, ~R27, R21, R19, P0, P1 ;  /* 0x000000151b1b7210 */ /* 0x000fe400007e2513 */
[----:B----4-:R-:W-:-:S04]  /*1680*/  IADD3 R22, P2, PT, R25, R14, RZ ;  /* 0x0000000e19167210 */ /* 0x010fc80007f5e0ff */
[----:B------:R-:W-:Y:S02]  /*1690*/  LEA.HI.X.SX32 R25, R25, R15, 0x1, P2 ;  /* 0x0000000f19197211 */ /* 0x000fe400010f0eff */
[----:B------:R-:W-:Y:S02]  /*16a0*/  LEA R20, P1, R22, UR10, 0x3 ;  /* 0x0000000a16147c11 */ /* 0x000fe4000f8218ff */
[----:B---3--:R-:W-:Y:S02]  /*16b0*/  IADD3 R14, P0, PT, R16, R29, RZ ;  /* 0x0000001d100e7210 */ /* 0x008fe40007f1e0ff */
[----:B------:R-:W-:-:S03]  /*16c0*/  LEA.HI.X R21, R22, UR11, R25, 0x3, P1 ;  /* 0x0000000b16157c11 */ /* 0x000fc600088f1c19 */
[----:B------:R-:W-:-:S05]  /*16d0*/  IMAD.X R15, R17, 0x1, R27, P0 ;  /* 0x00000001110f7824 */ /* 0x000fca00000e061b */
[----:B------:R0:W-:Y:S03]  /*16e0*/  STG.E.64 desc[UR12][R20.64], R14 ;  /* 0x0000000e14007986 */ /* 0x0001e6000c101b0c */
.L_x_34:
[----:B------:R-:W-:Y:S05]  /*16f0*/  BSYNC.RECONVERGENT B1 ;  /* 0x0000000000017941 */ /* 0x000fea0003800200 */
.L_x_32:
[----:B01----:R-:W2:Y:S01]  /*1700*/  LDG.E.64 R14, desc[UR12][R12.64] ;  /* 0x0000000c0c0e7981 */ /* 0x003ea2000c1e1b00 */
[----:B------:R-:W-:-:S05]  /*1710*/  VIADD R23, R23, 0x20 ;  /* 0x0000002017177836 */ /* 0x000fca0000000000 */
[----:B------:R-:W-:Y:S02]  /*1720*/  SHF.R.S32.HI R17, RZ, 0x1f, R23 ;  /* 0x0000001fff117819 */ /* 0x000fe40000011417 */
[----:B--2---:R-:W-:-:S04]  /*1730*/  ISETP.GE.U32.AND P0, PT, R14, R23, PT ;  /* 0x000000170e00720c */ /* 0x004fc80003f06070 */
[----:B------:R-:W-:-:S13]  /*1740*/  ISETP.GE.U32.AND.EX P0, PT, R15, R17, PT, P0 ;  /* 0x000000110f00720c */ /* 0x000fda0003f06100 */
[----:B------:R-:W-:Y:S05]  /*1750*/  @P0 BRA `(.L_x_35) ;  /* 0xfffffffc00580947 */ /* 0x000fea000383ffff */
.L_x_31:
[----:B------:R-:W-:Y:S05]  /*1760*/  BSYNC.RECONVERGENT B0 ;  /* 0x0000000000007941 */ /* 0x000fea0003800200 */
.L_x_30:
[----:B------:R-:W0:Y:S01]  /*1770*/  LDC.64 R14, c[0x0][0x3d0] ;  /* 0x0000f400ff0e7b82 */ /* 0x000e220000000a00 */
[----:B------:R-:W1:Y:S01]  /*1780*/  LDCU.64 UR6, c[0x0][0x3d8] ;  /* 0x00007b00ff0677ac */ /* 0x000e620008000a00 */
[C---:B------:R-:W-:Y:S01]  /*1790*/  IMAD R4, R8.reuse, 0x1f4, RZ ;  /* 0x000001f408047824 */ /* 0x040fe200078e02ff */
[----:B------:R-:W2:Y:S01]  /*17a0*/  LDCU.64 UR8, c[0x0][0x3d8] ;  /* 0x00007b00ff0877ac */ /* 0x000ea20008000a00 */
[----:B0-----:R-:W-:-:S05]  /*17b0*/  IMAD.WIDE R14, R8, 0x8, R14 ;  /* 0x00000008080e7825 */ /* 0x001fca00078e020e */
[----:B------:R-:W3:Y:S01]  /*17c0*/  LDG.E.64 R12, desc[UR12][R14.64] ;  /* 0x0000000c0e0c7981 */ /* 0x000ee2000c1e1b00 */
[----:B------:R-:W-:Y:S02]  /*17d0*/  SHF.R.S32.HI R11, RZ, 0x1f, R4 ;  /* 0x0000001fff0b7819 */ /* 0x000fe40000011404 */
[----:B---3--:R-:W-:-:S05]  /*17e0*/  IADD3 R12, P0, PT, R4, R12, RZ ;  /* 0x0000000c040c7210 */ /* 0x008fca0007f1e0ff */
[----:B------:R-:W-:Y:S01]  /*17f0*/  IMAD.X R13, R13, 0x1, R11, P0 ;  /* 0x000000010d0d7824 */ /* 0x000fe200000e060b */
[----:B-1----:R-:W-:-:S04]  /*1800*/  LEA R16, P0, R12, UR6, 0x3 ;  /* 0x000000060c107c11 */ /* 0x002fc8000f8018ff */
[----:B------:R-:W-:-:S06]  /*1810*/  LEA.HI.X R17, R12, UR7, R13, 0x3, P0 ;  /* 0x000000070c117c11 */ /* 0x000fcc00080f1c0d */
[----:B------:R-:W3:Y:S01]  /*1820*/  LDG.E.64 R16, desc[UR12][R16.64] ;  /* 0x0000000c10107981 */ /* 0x000ee2000c1e1b00 */
[----:B------:R-:W-:Y:S01]  /*1830*/  SHF.R.S32.HI R12, RZ, 0x1f, R9 ;  /* 0x0000001fff0c7819 */ /* 0x000fe20000011409 */
[----:B------:R-:W-:Y:S01]  /*1840*/  BSSY.RECONVERGENT B0, `(.L_x_36) ;  /* 0x0000048000007945 */ /* 0x000fe20003800200 */
[----:B---3--:R-:W-:-:S04]  /*1850*/  ISETP.GT.U32.AND P0, PT, R16, R9, PT ;  /* 0x000000091000720c */ /* 0x008fc80003f04070 */
[----:B------:R-:W-:-:S13]  /*1860*/  ISETP.GT.U32.AND.EX P0, PT, R17, R12, PT, P0 ;  /* 0x0000000c1100720c */ /* 0x000fda0003f04100 */
[----:B--2---:R-:W-:Y:S05]  /*1870*/  @!P0 BRA `(.L_x_37) ;  /* 0x0000000400108947 */ /* 0x004fea0003800000 */
[----:B------:R-:W0:Y:S01]  /*1880*/  S2UR UR7, SR_CgaCtaId ;  /* 0x00000000000779c3 */ /* 0x000e220000008800 */
[----:B------:R-:W-:Y:S01]  /*1890*/  UMOV UR6, 0x400 ;  /* 0x0000040000067882 */ /* 0x000fe20000000000 */
[----:B------:R1:W-:Y:S01]  /*18a0*/  LDS.64 R16, [R5] ;  /* 0x0000000005107984 */ /* 0x0003e20000000a00 */
[--C-:B------:R-:W-:Y:S02]  /*18b0*/  IMAD.MOV.U32 R21, RZ, RZ, R9.reuse ;  /* 0x000000ffff157224 */ /* 0x100fe400078e0009 */
[----:B------:R-:W-:Y:S02]  /*18c0*/  IMAD.MOV.U32 R25, RZ, RZ, R12 ;  /* 0x000000ffff197224 */ /* 0x000fe400078e000c */
[----:B-1----:R-:W-:Y:S01]  /*18d0*/  IMAD.MOV.U32 R5, RZ, RZ, R9 ;  /* 0x000000ffff057224 */ /* 0x002fe200078e0009 */
[----:B0-----:R-:W-:-:S09]  /*18e0*/  ULEA UR6, UR7, UR6, 0x18 ;  /* 0x0000000607067291 */ /* 0x001fd2000f8ec0ff */
[----:B------:R-:W0:Y:S02]  /*18f0*/  LDS R13, [UR6+0x148] ;  /* 0x00014806ff0d7984 */ /* 0x000e240008000800 */
[----:B0-----:R-:W-:-:S07]  /*1900*/  SHF.R.S32.HI R22, RZ, 0x1f, R13 ;  /* 0x0000001fff167819 */ /* 0x001fce000001140d */
.L_x_41:
[----:B------:R-:W-:Y:S01]  /*1910*/  IADD3 R23, P0, PT, R16, R21, RZ ;  /* 0x0000001510177210 */ /* 0x000fe20007f1e0ff */
[----:B------:R-:W-:Y:S04]  /*1920*/  BSSY.RECONVERGENT B1, `(.L_x_38) ;  /* 0x000002d000017945 */ /* 0x000fe80003800200 */
[----:B------:R-:W-:Y:S01]  /*1930*/  IMAD.X R24, R17, 0x1, R25, P0 ;  /* 0x0000000111187824 */ /* 0x000fe200000e0619 */
[----:B------:R-:W-:-:S04]  /*1940*/  ISETP.GE.U32.AND P0, PT, R23, R13, PT ;  /* 0x0000000d1700720c */ /* 0x000fc80003f06070 */
[----:B------:R-:W-:-:S13]  /*1950*/  ISETP.GE.U32.AND.EX P0, PT, R24, R22, PT, P0 ;  /* 0x000000161800720c */ /* 0x000fda0003f06100 */
[----:B------:R-:W-:Y:S05]  /*1960*/  @P0 BRA `(.L_x_39) ;  /* 0x00000000004c0947 */ /* 0x000fea0003800000 */
[----:B------:R-:W0:Y:S01]  /*1970*/  LDC.64 R18, c[0x0][0x3e0] ;  /* 0x0000f800ff127b82 */ /* 0x000e220000000a00 */
[----:B------:R-:W-:-:S04]  /*1980*/  IMAD R21, R8, 0xc350, R5 ;  /* 0x0000c35008157824 */ /* 0x000fc800078e0205 */
[----:B0-----:R-:W-:-:S05]  /*1990*/  IMAD.WIDE R20, R21, 0x14, R18 ;  /* 0x0000001415147825 */ /* 0x001fca00078e0212 */
[----:B------:R-:W2:Y:S04]  /*19a0*/  LDG.E R25, desc[UR12][R20.64] ;  /* 0x0000000c14197981 */ /* 0x000ea8000c1e1900 */
[----:B------:R-:W3:Y:S04]  /*19b0*/  LDG.E R27, desc[UR12][R20.64+0x4] ;  /* 0x0000040c141b7981 */ /* 0x000ee8000c1e1900 */
[----:B------:R-:W4:Y:S04]  /*19c0*/  LDG.E R29, desc[UR12][R20.64+0x8] ;  /* 0x0000080c141d7981 */ /* 0x000f28000c1e1900 */
[----:B------:R-:W5:Y:S04]  /*19d0*/  LDG.E R31, desc[UR12][R20.64+0xc] ;  /* 0x00000c0c141f7981 */ /* 0x000f68000c1e1900 */
[----:B------:R-:W5:Y:S01]  /*19e0*/  LDG.E R33, desc[UR12][R20.64+0x10] ;  /* 0x0000100c14217981 */ /* 0x000f62000c1e1900 */
[----:B------:R-:W-:-:S02]  /*19f0*/  IMAD.U32 R18, RZ, RZ, UR14 ;  /* 0x0000000eff127e24 */ /* 0x000fc4000f8e00ff */
[----:B------:R-:W-:Y:S02]  /*1a00*/  IMAD.U32 R19, RZ, RZ, UR15 ;  /* 0x0000000fff137e24 */ /* 0x000fe4000f8e00ff */
[----:B------:R-:W-:-:S04]  /*1a10*/  IMAD.WIDE.U32 R18, R23, 0x14, R18 ;  /* 0x0000001417127825 */ /* 0x000fc800078e0012 */
[----:B------:R-:W-:-:S04]  /*1a20*/  IMAD R23, R24, 0x14, RZ ;  /* 0x0000001418177824 */ /* 0x000fc800078e02ff */
[----:B------:R-:W-:-:S05]  /*1a30*/  IMAD.IADD R19, R19, 0x1, R23 ;  /* 0x0000000113137824 */ /* 0x000fca00078e0217 */
[----:B--2---:R1:W-:Y:S04]  /*1a40*/  STG.E desc[UR12][R18.64], R25 ;  /* 0x0000001912007986 */ /* 0x0043e8000c10190c */
[----:B---3--:R1:W-:Y:S04]  /*1a50*/  STG.E desc[UR12][R18.64+0x4], R27 ;  /* 0x0000041b12007986 */ /* 0x0083e8000c10190c */
[----:B----4-:R1:W-:Y:S04]  /*1a60*/  STG.E desc[UR12][R18.64+0x8], R29 ;  /* 0x0000081d12007986 */ /* 0x0103e8000c10190c */
[----:B-----5:R1:W-:Y:S04]  /*1a70*/  STG.E desc[UR12][R18.64+0xc], R31 ;  /* 0x00000c1f12007986 */ /* 0x0203e8000c10190c */
[----:B------:R1:W-:Y:S01]  /*1a80*/  STG.E desc[UR12][R18.64+0x10], R33 ;  /* 0x0000102112007986 */ /* 0x0003e2000c10190c */
[----:B------:R-:W-:Y:S05]  /*1a90*/  BRA `(.L_x_40) ;  /* 0x0000000000547947 */ /* 0x000fea0003800000 */
.L_x_39:
[----:B------:R-:W0:Y:S08]  /*1aa0*/  LDC.64 R20, c[0x0][0x428] ;  /* 0x00010a00ff147b82 */ /* 0x000e300000000a00 */
[----:B------:R-:W1:Y:S01]  /*1ab0*/  LDC.64 R18, c[0x0][0x3e0] ;  /* 0x0000f800ff127b82 */ /* 0x000e620000000a00 */
[----:B------:R-:W-:Y:S01]  /*1ac0*/  IMAD R25, R8, 0xc350, R5 ;  /* 0x0000c35008197824 */ /* 0x000fe200078e0205 */
[----:B0-----:R-:W2:Y:S03]  /*1ad0*/  LDG.E.64 R20, desc[UR12][R20.64] ;  /* 0x0000000c14147981 */ /* 0x001ea6000c1e1b00 */
[----:B-1----:R-:W-:-:S05]  /*1ae0*/  IMAD.WIDE R18, R25, 0x14, R18 ;  /* 0x0000001419127825 */ /* 0x002fca00078e0212 */
[----:B------:R-:W3:Y:S04]  /*1af0*/  LDG.E R25, desc[UR12][R18.64] ;  /* 0x0000000c12197981 */ /* 0x000ee8000c1e1900 */
[----:B------:R-:W4:Y:S04]  /*1b00*/  LDG.E R31, desc[UR12][R18.64+0x4] ;  /* 0x0000040c121f7981 */ /* 0x000f28000c1e1900 */
[----:B------:R-:W5:Y:S04]  /*1b10*/  LDG.E R29, desc[UR12][R18.64+0x8] ;  /* 0x0000080c121d7981 */ /* 0x000f68000c1e1900 */
[----:B------:R-:W5:Y:S04]  /*1b20*/  LDG.E R27, desc[UR12][R18.64+0xc] ;  /* 0x00000c0c121b7981 */ /* 0x000f68000c1e1900 */
[----:B------:R0:W5:Y:S02]  /*1b30*/  LDG.E R33, desc[UR12][R18.64+0x10] ;  /* 0x0000100c12217981 */ /* 0x000164000c1e1900 */
[----:B0-----:R-:W0:Y:S01]  /*1b40*/  LDC.64 R18, c[0x0][0x3c8] ;  /* 0x0000f200ff127b82 */ /* 0x001e220000000a00 */
[----:B--2---:R-:W-:-:S04]  /*1b50*/  IADD3 R23, P0, P1, -R13, R23, R20 ;  /* 0x000000170d177210 */ /* 0x004fc8000791e114 */
[----:B------:R-:W-:Y:S01]  /*1b60*/  IADD3.X R24, PT, PT, ~R22, R24, R21, P0, P1 ;  /* 0x0000001816187210 */ /* 0x000fe200007e2515 */
[----:B0-----:R-:W-:-:S04]  /*1b70*/  IMAD.WIDE.U32 R18, R23, 0x14, R18 ;  /* 0x0000001417127825 */ /* 0x001fc800078e0012 */
[----:B------:R-:W-:-:S04]  /*1b80*/  IMAD R21, R24, 0x14, RZ ;  /* 0x0000001418157824 */ /* 0x000fc800078e02ff */
[----:B------:R-:W-:-:S05]  /*1b90*/  IMAD.IADD R19, R19, 0x1, R21 ;  /* 0x0000000113137824 */ /* 0x000fca00078e0215 */
[----:B---3--:R0:W-:Y:S04]  /*1ba0*/  STG.E desc[UR12][R18.64], R25 ;  /* 0x0000001912007986 */ /* 0x0081e8000c10190c */
[----:B----4-:R0:W-:Y:S04]  /*1bb0*/  STG.E desc[UR12][R18.64+0x4], R31 ;  /* 0x0000041f12007986 */ /* 0x0101e8000c10190c */
[----:B-----5:R0:W-:Y:S04]  /*1bc0*/  STG.E desc[UR12][R18.64+0x8], R29 ;  /* 0x0000081d12007986 */ /* 0x0201e8000c10190c */
[----:B------:R0:W-:Y:S04]  /*1bd0*/  STG.E desc[UR12][R18.64+0xc], R27 ;  /* 0x00000c1b12007986 */ /* 0x0001e8000c10190c */
[----:B------:R0:W-:Y:S02]  /*1be0*/  STG.E desc[UR12][R18.64+0x10], R33 ;  /* 0x0000102112007986 */ /* 0x0001e4000c10190c */
.L_x_40:
[----:B------:R-:W-:Y:S05]  /*1bf0*/  BSYNC.RECONVERGENT B1 ;  /* 0x0000000000017941 */ /* 0x000fea0003800200 */
.L_x_38:
[----:B01----:R-:W2:Y:S02]  /*1c00*/  LDG.E.64 R18, desc[UR12][R14.64] ;  /* 0x0000000c0e127981 */ /* 0x003ea4000c1e1b00 */
[----:B--2---:R-:W-:-:S05]  /*1c10*/  IADD3 R20, P0, PT, R4, R18, RZ ;  /* 0x0000001204147210 */ /* 0x004fca0007f1e0ff */
[----:B------:R-:W-:Y:S01]  /*1c20*/  IMAD.X R19, R19, 0x1, R11, P0 ;  /* 0x0000000113137824 */ /* 0x000fe200000e060b */
[----:B------:R-:W-:-:S04]  /*1c30*/  LEA R18, P0, R20, UR8, 0x3 ;  /* 0x0000000814127c11 */ /* 0x000fc8000f8018ff */
[----:B------:R-:W-:-:S06]  /*1c40*/  LEA.HI.X R19, R20, UR9, R19, 0x3, P0 ;  /* 0x0000000914137c11 */ /* 0x000fcc00080f1c13 */
[----:B------:R-:W2:Y:S01]  /*1c50*/  LDG.E.64 R18, desc[UR12][R18.64] ;  /* 0x0000000c12127981 */ /* 0x000ea2000c1e1b00 */
[----:B------:R-:W-:-:S04]  /*1c60*/  VIADD R21, R5, 0x20 ;  /* 0x0000002005157836 */ /* 0x000fc80000000000 */
[--C-:B------:R-:W-:Y:S01]  /*1c70*/  IMAD.MOV.U32 R5, RZ, RZ, R21.reuse ;  /* 0x000000ffff057224 */ /* 0x100fe200078e0015 */
[----:B------:R-:W-:Y:S02]  /*1c80*/  SHF.R.S32.HI R25, RZ, 0x1f, R21 ;  /* 0x0000001fff197819 */ /* 0x000fe40000011415 */
[----:B--2---:R-:W-:-:S04]  /*1c90*/  ISETP.GT.U32.AND P0, PT, R18, R21, PT ;  /* 0x000000151200720c */ /* 0x004fc80003f04070 */
[----:B------:R-:W-:-:S13]  /*1ca0*/  ISETP.GT.U32.AND.EX P0, PT, R19, R25, PT, P0 ;  /* 0x000000191300720c */ /* 0x000fda0003f04100 */
[----:B------:R-:W-:Y:S05]  /*1cb0*/  @P0 BRA `(.L_x_41) ;  /* 0xfffffffc00140947 */ /* 0x000fea000383ffff */
.L_x_37:
[----:B------:R-:W-:Y:S05]  /*1cc0*/  BSYNC.RECONVERGENT B0 ;  /* 0x0000000000007941 */ /* 0x000fea0003800200 */
.L_x_36:
[----:B------:R-:W0:Y:S01]  /*1cd0*/  LDC.64 R14, c[0x0][0x498] ;  /* 0x00012600ff0e7b82 */ /* 0x000e220000000a00 */
[----:B------:R-:W1:Y:S01]  /*1ce0*/  LDCU.64 UR6, c[0x0][0x488] ;  /* 0x00009100ff0677ac */ /* 0x000e620008000a00 */
[----:B0-----:R-:W-:-:S05]  /*1cf0*/  IMAD.WIDE R14, R8, 0x8, R14 ;  /* 0x00000008080e7825 */ /* 0x001fca00078e020e */
[----:B------:R-:W2:Y:S01]  /*1d00*/  LDG.E.64 R16, desc[UR12][R14.64] ;  /* 0x0000000c0e107981 */ /* 0x000ea2000c1e1b00 */
[----:B------:R-:W-:Y:S01]  /*1d10*/  BSSY.RECONVERGENT B0, `(.L_x_42) ;  /* 0x000001c000007945 */ /* 0x000fe20003800200 */
[----:B--2---:R-:W-:-:S04]  /*1d20*/  ISETP.GE.U32.AND P0, PT, R16, R10, PT ;  /* 0x0000000a1000720c */ /* 0x004fc80003f06070 */
[----:B------:R-:W-:-:S13]  /*1d30*/  ISETP.GE.U32.AND.EX P0, PT, R17, R0, PT, P0 ;  /* 0x000000001100720c */ /* 0x000fda0003f06100 */
[----:B-1----:R-:W-:Y:S05]  /*1d40*/  @!P0 BRA `(.L_x_43) ;  /* 0x0000000000608947 */ /* 0x002fea0003800000 */
[----:B------:R-:W0:Y:S01]  /*1d50*/  LDS R13, [R2] ;  /* 0x00000000020d7984 */ /* 0x000e220000000800 */
[----:B------:R-:W1:Y:S03]  /*1d60*/  LDC.64 R16, c[0x0][0x438] ;  /* 0x00010e00ff107b82 */ /* 0x000e660000000a00 */
[----:B------:R2:W3:Y:S05]  /*1d70*/  LDS.64 R26, [R3] ;  /* 0x00000000031a7984 */ /* 0x0004ea0000000a00 */
[----:B------:R-:W4:Y:S01]  /*1d80*/  LDC.64 R18, c[0x0][0x430] ;  /* 0x00010c00ff127b82 */ /* 0x000f220000000a00 */
[----:B0-2---:R-:W-:-:S07]  /*1d90*/  SHF.R.S32.HI R5, RZ, 0x1f, R13 ;  /* 0x0000001fff057819 */ /* 0x005fce000001140d */
.L_x_44:
[----:B------:R-:W0:Y:S01]  /*1da0*/  LDC.64 R24, c[0x0][0x4a0] ;  /* 0x00012800ff187b82 */ /* 0x000e220000000a00 */
[----:B------:R-:W-:Y:S01]  /*1db0*/  IMAD.IADD R23, R4, 0x1, R10 ;  /* 0x0000000104177824 */ /* 0x000fe200078e020a */
[----:B----4-:R-:W2:Y:S03]  /*1dc0*/  LDG.E.64 R20, desc[UR12][R18.64] ;  /* 0x0000000c12147981 */ /* 0x010ea6000c1e1b00 */
[----:B0-----:R-:W-:Y:S02]  /*1dd0*/  IMAD.WIDE R24, R23, 0x8, R24 ;  /* 0x0000000817187825 */ /* 0x001fe400078e0218 */
[----:B-1----:R-:W3:Y:S04]  /*1de0*/  LDG.E.64 R22, desc[UR12][R16.64] ;  /* 0x0000000c10167981 */ /* 0x002ee8000c1e1b00 */
[----:B------:R-:W3:Y:S01]  /*1df0*/  LDG.E.64 R24, desc[UR12][R24.64] ;  /* 0x0000000c18187981 */ /* 0x000ee2000c1e1b00 */
[----:B--2---:R-:W-:-:S04]  /*1e00*/  IADD3 R2, P0, P1, R13, R10, R20 ;  /* 0x0000000a0d027210 */ /* 0x004fc8000791e014 */
[----:B------:R-:W-:Y:S02]  /*1e10*/  IADD3.X R21, PT, PT, R5, R0, R21, P0, P1 ;  /* 0x0000000005157210 */ /* 0x000fe400007e2415 */
[----:B------:R-:W-:-:S04]  /*1e20*/  LEA R20, P2, R2, UR6, 0x3 ;  /* 0x0000000602147c11 */ /* 0x000fc8000f8418ff */
[----:B------:R-:W-:Y:S02]  /*1e30*/  LEA.HI.X R21, R2, UR7, R21, 0x3, P2 ;  /* 0x0000000702157c11 */ /* 0x000fe400090f1c15 */
[----:B---3--:R-:W-:-:S04]  /*1e40*/  IADD3 R28, P0, P1, R26, R22, R24 ;  /* 0x000000161a1c7210 */ /* 0x008fc8000791e018 */
[----:B------:R-:W-:-:S05]  /*1e50*/  IADD3.X R29, PT, PT, R27, R23, R25, P0, P1 ;  /* 0x000000171b1d7210 */ /* 0x000fca00007e2419 */
[----:B------:R0:W-:Y:S04]  /*1e60*/  STG.E.64 desc[UR12][R20.64+-0x10], R28 ;  /* 0xfffff01c14007986 */ /* 0x0001e8000c101b0c */
[----:B------:R-:W2:Y:S01]  /*1e70*/  LDG.E.64 R22, desc[UR12][R14.64] ;  /* 0x0000000c0e167981 */ /* 0x000ea2000c1e1b00 */
[----:B------:R-:W-:-:S05]  /*1e80*/  VIADD R10, R10, 0x20 ;  /* 0x000000200a0a7836 */ /* 0x000fca0000000000 */
[----:B------:R-:W-:Y:S02]  /*1e90*/  SHF.R.S32.HI R0, RZ, 0x1f, R10 ;  /* 0x0000001fff007819 */ /* 0x000fe4000001140a */
[----:B--2---:R-:W-:-:S04]  /*1ea0*/  ISETP.GE.U32.AND P0, PT, R22, R10, PT ;  /* 0x0000000a1600720c */ /* 0x004fc80003f06070 */
[----:B------:R-:W-:-:S13]  /*1eb0*/  ISETP.GE.U32.AND.EX P0, PT, R23, R0, PT, P0 ;  /* 0x000000001700720c */ /* 0x000fda0003f06100 */
[----:B0-----:R-:W-:Y:S05]  /*1ec0*/  @P0 BRA `(.L_x_44) ;  /* 0xfffffffc00b40947 */ /* 0x001fea000383ffff */
.L_x_43:
[----:B------:R-:W-:Y:S05]  /*1ed0*/  BSYNC.RECONVERGENT B0 ;  /* 0x0000000000007941 */ /* 0x000fea0003800200 */
.L_x_42:
[----:B------:R-:W2:Y:S01]  /*1ee0*/  LDG.E.64 R16, desc[UR12][R14.64] ;  /* 0x0000000c0e107981 */ /* 0x000ea2000c1e1b00 */
[----:B------:R-:W0:Y:S01]  /*1ef0*/  LDCU.64 UR8, c[0x0][0x4a0] ;  /* 0x00009400ff0877ac */ /* 0x000e220008000a00 */
[----:B------:R-:W-:Y:S01]  /*1f00*/  ISETP.NE.AND P1, PT, R7, RZ, PT ;  /* 0x000000ff0700720c */ /* 0x000fe20003f25270 */
[----:B------:R-:W1:Y:S01]  /*1f10*/  LDCU.64 UR6, c[0x0][0x490] ;  /* 0x00009200ff0677ac */ /* 0x000e620008000a00 */
[----:B--2---:R-:W-:-:S05]  /*1f20*/  IADD3 R0, P0, PT, R4, R16, RZ ;  /* 0x0000001004007210 */ /* 0x004fca0007f1e0ff */
[----:B------:R-:W-:Y:S01]  /*1f30*/  IMAD.X R17, R17, 0x1, R11, P0 ;  /* 0x0000000111117824 */ /* 0x000fe200000e060b */
[----:B0-----:R-:W-:-:S04]  /*1f40*/  LEA R16, P0, R0, UR8, 0x3 ;  /* 0x0000000800107c11 */ /* 0x001fc8000f8018ff */
[----:B------:R-:W-:-:S06]  /*1f50*/  LEA.HI.X R17, R0, UR9, R17, 0x3, P0 ;  /* 0x0000000900117c11 */ /* 0x000fcc00080f1c11 */
[----:B------:R-:W2:Y:S01]  /*1f60*/  LDG.E.64 R16, desc[UR12][R16.64] ;  /* 0x0000000c10107981 */ /* 0x000ea2000c1e1b00 */
[----:B------:R-:W-:Y:S01]  /*1f70*/  BSSY.RECONVERGENT B0, `(.L_x_45) ;  /* 0x000001b000007945 */ /* 0x000fe20003800200 */
[----:B--2---:R-:W-:-:S04]  /*1f80*/  ISETP.GT.U32.AND P0, PT, R16, R9, PT ;  /* 0x000000091000720c */ /* 0x004fc80003f04070 */
[----:B------:R-:W-:-:S13]  /*1f90*/  ISETP.GT.U32.AND.EX P0, PT, R17, R12, PT, P0 ;  /* 0x0000000c1100720c */ /* 0x000fda0003f04100 */
[----:B-1----:R-:W-:Y:S05]  /*1fa0*/  @!P0 BRA `(.L_x_46) ;  /* 0x00000000005c8947 */ /* 0x002fea0003800000 */
[----:B------:R0:W1:Y:S01]  /*1fb0*/  LDS.64 R20, [R3] ;  /* 0x0000000003147984 */ /* 0x0000620000000a00 */
[----:B------:R-:W2:Y:S08]  /*1fc0*/  LDC.64 R18, c[0x0][0x438] ;  /* 0x00010e00ff127b82 */ /* 0x000eb00000000a00 */
[----:B0-----:R-:W3:Y:S02]  /*1fd0*/  LDC.64 R16, c[0x0][0x4a8] ;  /* 0x00012a00ff107b82 */ /* 0x001ee40000000a00 */
.L_x_47:
[----:B--2---:R-:W1:Y:S01]  /*1fe0*/  LDG.E.64 R24, desc[UR12][R18.64] ;  /* 0x0000000c12187981 */ /* 0x004e62000c1e1b00 */
[----:B------:R-:W-:-:S04]  /*1ff0*/  IMAD R23, R8, 0xc350, R9 ;  /* 0x0000c35008177824 */ /* 0x000fc800078e0209 */
[----:B---3--:R-:W-:-:S05]  /*2000*/  IMAD.WIDE R22, R23, 0x4, R16 ;  /* 0x0000000417167825 */ /* 0x008fca00078e0210 */
[----:B------:R-:W2:Y:S01]  /*2010*/  LDG.E R5, desc[UR12][R22.64] ;  /* 0x0000000c16057981 */ /* 0x000ea2000c1e1900 */
[----:B-1----:R-:W-:-:S04]  /*2020*/  IADD3 R0, P0, P2, R20, R24, R9 ;  /* 0x0000001814007210 */ /* 0x002fc80007a1e009 */
[----:B------:R-:W-:Y:S02]  /*2030*/  IADD3.X R25, PT, PT, R21, R25, R12, P0, P2 ;  /* 0x0000001915197210 */ /* 0x000fe400007e440c */
[----:B------:R-:W-:-:S04]  /*2040*/  LEA R24, P0, R0, UR6, 0x2 ;  /* 0x0000000600187c11 */ /* 0x000fc8000f8010ff */
[----:B------:R-:W-:-:S05]  /*2050*/  LEA.HI.X R25, R0, UR7, R25, 0x2, P0 ;  /* 0x0000000700197c11 */ /* 0x000fca00080f1419 */
[----:B--2---:R0:W-:Y:S04]  /*2060*/  STG.E desc[UR12][R24.64], R5 ;  /* 0x0000000518007986 */ /* 0x0041e8000c10190c */
[----:B------:R-:W2:Y:S02]  /*2070*/  LDG.E.64 R12, desc[UR12][R14.64] ;  /* 0x0000000c0e0c7981 */ /* 0x000ea4000c1e1b00 */
[----:B--2---:R-:W-:-:S05]  /*2080*/  IADD3 R0, P0, PT, R4, R12, RZ ;  /* 0x0000000c04007210 */ /* 0x004fca0007f1e0ff */
[----:B------:R-:W-:Y:S01]  /*2090*/  IMAD.X R13, R13, 0x1, R11, P0 ;  /* 0x000000010d0d7824 */ /* 0x000fe200000e060b */
[----:B------:R-:W-:-:S04]  /*20a0*/  LEA R26, P0, R0, UR8, 0x3 ;  /* 0x00000008001a7c11 */ /* 0x000fc8000f8018ff */
[----:B------:R-:W-:-:S05]  /*20b0*/  LEA.HI.X R27, R0, UR9, R13, 0x3, P0 ;  /* 0x00000009001b7c11 */ /* 0x000fca00080f1c0d */
[----:B------:R-:W2:Y:S01]  /*20c0*/  LDG.E.64 R22, desc[UR12][R26.64] ;  /* 0x0000000c1a167981 */ /* 0x000ea2000c1e1b00 */
[----:B------:R-:W-:-:S05]  /*20d0*/  VIADD R9, R9, 0x20 ;  /* 0x0000002009097836 */ /* 0x000fca0000000000 */
[----:B------:R-:W-:Y:S02]  /*20e0*/  SHF.R.S32.HI R12, RZ, 0x1f, R9 ;  /* 0x0000001fff0c7819 */ /* 0x000fe40000011409 */
[----:B--2---:R-:W-:-:S04]  /*20f0*/  ISETP.GT.U32.AND P0, PT, R22, R9, PT ;  /* 0x000000091600720c */ /* 0x004fc80003f04070 */
[----:B------:R-:W-:-:S13]  /*2100*/  ISETP.GT.U32.AND.EX P0, PT, R23, R12, PT, P0 ;  /* 0x0000000c1700720c */ /* 0x000fda0003f04100 */
[----:B0-----:R-:W-:Y:S05]  /*2110*/  @P0 BRA `(.L_x_47) ;  /* 0xfffffffc00b00947 */ /* 0x001fea000383ffff */
.L_x_46:
[----:B------:R-:W-:Y:S05]  /*2120*/  BSYNC.RECONVERGENT B0 ;  /* 0x0000000000007941 */ /* 0x000fea0003800200 */
.L_x_45:
[----:B------:R-:W-:Y:S04]  /*2130*/  BSSY.RECONVERGENT B0, `(.L_x_48) ;  /* 0x0000021000007945 */ /* 0x000fe80003800200 */
[----:B------:R-:W-:Y:S05]  /*2140*/  @P1 BRA `(.L_x_49) ;  /* 0x0000000000741947 */ /* 0x000fea0003800000 */
[----:B------:R-:W0:Y:S02]  /*2150*/  LDC.64 R4, c[0x0][0x3f0] ;  /* 0x0000fc00ff047b82 */ /* 0x000e240000000a00 */
[----:B0-----:R-:W2:Y:S01]  /*2160*/  LDG.E R6, desc[UR12][R4.64] ;  /* 0x0000000c04067981 */ /* 0x001ea2000c1e1900 */
[----:B------:R-:W-:Y:S02]  /*2170*/  IMAD.U32 R18, RZ, RZ, UR4 ;  /* 0x00000004ff127e24 */ /* 0x000fe4000f8e00ff */
[----:B------:R-:W-:Y:S02]  /*2180*/  IMAD.U32 R19, RZ, RZ, UR5 ;  /* 0x00000005ff137e24 */ /* 0x000fe4000f8e00ff */
[----:B------:R-:W-:Y:S02]  /*2190*/  IMAD.U32 R20, RZ, RZ, UR4 ;  /* 0x00000004ff147e24 */ /* 0x000fe4000f8e00ff */
[----:B------:R-:W-:Y:S01]  /*21a0*/  IMAD.U32 R21, RZ, RZ, UR5 ;  /* 0x00000005ff157e24 */ /* 0x000fe2000f8e00ff */
[----:B--2---:R-:W-:-:S13]  /*21b0*/  ISETP.GT.AND P0, PT, R6, 0x11e, PT ;  /* 0x0000011e0600780c */ /* 0x004fda0003f04270 */
[----:B------:R-:W0:Y:S01]  /*21c0*/  @P0 LDC.64 R8, c[0x0][0x3b8] ;  /* 0x0000ee00ff080b82 */ /* 0x000e220000000a00 */
[----:B------:R-:W-:Y:S01]  /*21d0*/  @!P0 SHF.R.S32.HI R7, RZ, 0x1f, R6 ;  /* 0x0000001fff078819 */ /* 0x000fe20000011406 */
[----:B------:R-:W-:Y:S02]  /*21e0*/  @P0 IMAD.MOV.U32 R16, RZ, RZ, 0x11e ;  /* 0x0000011eff100424 */ /* 0x000fe400078e00ff */
[----:B------:R-:W-:Y:S02]  /*21f0*/  @P0 IMAD.MOV.U32 R17, RZ, RZ, 0x0 ;  /* 0x00000000ff110424 */ /* 0x000fe400078e00ff */
[----:B------:R1:W-:Y:S04]  /*2200*/  @!P0 STG.E.64 desc[UR12][R18.64], R6 ;  /* 0x0000000612008986 */ /* 0x0003e8000c101b0c */
[----:B------:R2:W-:Y:S04]  /*2210*/  @P0 STG.E.64 desc[UR12][R20.64], R16 ;  /* 0x0000001014000986 */ /* 0x0005e8000c101b0c */
[----:B------:R-:W3:Y:S04]  /*2220*/  @P0 LDG.E R0, desc[UR12][R4.64] ;  /* 0x0000000c04000981 */ /* 0x000ee8000c1e1900 */
[----:B0-----:R-:W4:Y:S01]  /*2230*/  @P0 LDG.E.64 R10, desc[UR12][R8.64] ;  /* 0x0000000c080a0981 */ /* 0x001f22000c1e1b00 */
[----:B------:R-:W0:Y:S08]  /*2240*/  LDC.64 R12, c[0x0][0x4b0] ;  /* 0x00012c00ff0c7b82 */ /* 0x000e300000000a00 */
[----:B------:R-:W1:Y:S01]  /*2250*/  LDC.64 R14, c[0x0][0x480] ;  /* 0x00012000ff0e7b82 */ /* 0x000e620000000a00 */
[----:B---3--:R-:W-:-:S05]  /*2260*/  @P0 VIADD R23, R0, 0xfffffee2 ;  /* 0xfffffee200170836 */ /* 0x008fca0000000000 */
[----:B----4-:R-:W-:-:S04]  /*2270*/  @P0 IADD3 R10, P1, PT, R23, R10, RZ ;  /* 0x0000000a170a0210 */ /* 0x010fc80007f3e0ff */
[----:B------:R-:W-:-:S05]  /*2280*/  @P0 LEA.HI.X.SX32 R11, R23, R11, 0x1, P1 ;  /* 0x0000000b170b0211 */ /* 0x000fca00008f0eff */
[----:B------:R2:W-:Y:S04]  /*2290*/  @P0 STG.E.64 desc[UR12][R8.64], R10 ;  /* 0x0000000a08000986 */ /* 0x0005e8000c101b0c */
[----:B0-----:R-:W3:Y:S04]  /*22a0*/  LDG.E R23, desc[UR12][R12.64] ;  /* 0x0000000c0c177981 */ /* 0x001ee8000c1e1900 */
[----:B-1----:R-:W3:Y:S02]  /*22b0*/  LDG.E.64 R6, desc[UR12][R14.64] ;  /* 0x0000000c0e067981 */ /* 0x002ee4000c1e1b00 */
[----:B---3--:R-:W-:-:S04]  /*22c0*/  IADD3 R6, P0, PT, R23, R6, RZ ;  /* 0x0000000617067210 */ /* 0x008fc80007f1e0ff */
[----:B------:R-:W-:-:S05]  /*22d0*/  LEA.HI.X.SX32 R7, R23, R7, 0x1, P0 ;  /* 0x0000000717077211 */ /* 0x000fca00000f0eff */
[----:B------:R2:W-:Y:S04]  /*22e0*/  STG.E.64 desc[UR12][R14.64], R6 ;  /* 0x000000060e007986 */ /* 0x0005e8000c101b0c */
[----:B------:R2:W-:Y:S04]  /*22f0*/  STG.E desc[UR12][R4.64], RZ ;  /* 0x000000ff04007986 */ /* 0x0005e8000c10190c */
[----:B------:R2:W-:Y:S01]  /*2300*/  STG.E desc[UR12][R12.64], RZ ;  /* 0x000000ff0c007986 */ /* 0x0005e2000c10190c */
[----:B------:R-:W-:Y:S05]  /*2310*/  BRA `(.L_x_50) ;  /* 0x0000000000087947 */ /* 0x000fea0003800000 */
.L_x_49:
[----:B------:R-:W-:-:S13]  /*2320*/  ISETP.NE.AND P0, PT, R6, RZ, PT ;  /* 0x000000ff0600720c */ /* 0x000fda0003f05270 */
[----:B------:R-:W-:Y:S05]  /*2330*/  @P0 EXIT ;  /* 0x000000000000094d */ /* 0x000fea0003800000 */
.L_x_50:
[----:B------:R-:W-:Y:S05]  /*2340*/  BSYNC.RECONVERGENT B0 ;  /* 0x0000000000007941 */ /* 0x000fea0003800200 */
.L_x_48:
[----:B------:R-:W0:Y:S02]  /*2350*/  LDS.64 R2, [R3] ;  /* 0x0000000003027984 */ /* 0x000e240000000a00 */
[----:B0-----:R-:W-:-:S04]  /*2360*/  ISETP.GE.U32.AND P0, PT, R2, 0x17d7841, PT ;  /* 0x017d78410200780c */ /* 0x001fc80003f06070 */
[----:B------:R-:W-:-:S13]  /*2370*/  ISETP.GE.U32.AND.EX P0, PT, R3, RZ, PT, P0 ;  /* 0x000000ff0300720c */ /* 0x000fda0003f06100 */
[----:B------:R-:W-:Y:S05]  /*2380*/  @!P0 EXIT ;  /* 0x000000000000894d */ /* 0x000fea0003800000 */
[----:B------:R-:W0:Y:S01]  /*2390*/  LDC.64 R2, c[0x0][0x400] ;  /* 0x00010000ff027b82 */ /* 0x000e220000000a00 */
[----:B--2---:R-:W-:-:S05]  /*23a0*/  IMAD.MOV.U32 R5, RZ, RZ, 0x1 ;  /* 0x00000001ff057424 */ /* 0x004fca00078e00ff */
[----:B0-----:R-:W-:Y:S01]  /*23b0*/  ATOMG.E.EXCH.STRONG.GPU PT, RZ, desc[UR12][R2.64], R5 ;  /* 0x8000000502ff79a8 */ /* 0x001fe2000c1ef10c */
[----:B------:R-:W-:Y:S05]  /*23c0*/  EXIT ;  /* 0x000000000000794d */ /* 0x000fea0003800000 */
.L_x_51:
        /* <DEDUP_REMOVED lines=11> */
.L_x_303:


//--------------------- .text._Z12expand_level8GPU_Data --------------------------
	.section	.text._Z12expand_level8GPU_Data,"ax",@progbits
	.align	128
        .global         _Z12expand_level8GPU_Data
        .type           _Z12expand_level8GPU_Data,@function
        .size           _Z12expand_level8GPU_Data,(.L_x_301 - _Z12expand_level8GPU_Data)
        .other          _Z12expand_level8GPU_Data,@"STO_CUDA_ENTRY STV_DEFAULT"
_Z12expand_level8GPU_Data:
.text._Z12expand_level8GPU_Data:
[----:B------:R-:W0:Y:S08]  /*0000*/  LDC R1, c[0x0][0x37c] ;  /* 0x0000df00ff017b82 */ /* 0x000e300000000800 */
[----:B------:R-:W1:Y:S01]  /*0010*/  LDC.64 R2, c[0x0][0x380] ;  /* 0x0000e000ff027b82 */ /* 0x000e620000000a00 */
[----:B------:R-:W1:Y:S02]  /*0020*/  LDCU.64 UR38, c[0x0][0x358] ;  /* 0x00006b00ff2677ac */ /* 0x000e640008000a00 */
[----:B-1----:R-:W2:Y:S02]  /*0030*/  LDG.E R2, desc[UR38][R2.64] ;  /* 0x0000002602027981 */ /* 0x002ea4000c1e1900 */
[----:B--2---:R-:W-:-:S13]  /*0040*/  R2UR UR4, R2 ;  /* 0x00000000020472ca */ /* 0x004fda00000e0000 */
[----:B------:R-:W-:-:S04]  /*0050*/  ULOP3.LUT UR4, UR4, 0x1, URZ, 0xc0, !UPT ;  /* 0x0000000104047892 */ /* 0x000fc8000f8ec0ff */
[----:B------:R-:W-:-:S04]  /*0060*/  UISETP.NE.U32.AND UP0, UPT, UR4, 0x1, UPT ;  /* 0x000000010400788c */ /* 0x000fc8000bf05070 */
[----:B------:R-:W-:-:S11]  /*0070*/  UISETP.NE.U32.AND.EX UP0, UPT, URZ, URZ, UPT, UP0 ;  /* 0x000000ffff00728c */ /* 0x000fd6000bf05100 */
[----:B------:R-:W1:Y:S02]  /*0080*/  @!UP0 LDCU.64 UR36, c[0x0][0x388] ;  /* 0x00007100ff2487ac */ /* 0x000e640008000a00 */
[----:B-1----:R-:W1:Y:S01]  /*0090*/  @UP0 LDCU.64 UR36, c[0x0][0x3a0] ;  /* 0x00007400ff2407ac */ /* 0x002e620008000a00 */
[----:B------:R-:W2:Y:S01]  /*00a0*/  S2R R0, SR_TID.X ;  /* 0x0000000000007919 */ /* 0x000ea20000002100 */
[----:B------:R-:W2:Y:S01]  /*00b0*/  S2UR UR4, SR_CTAID.X ;  /* 0x00000000000479c3 */ /* 0x000ea20000002500 */
[----:B------:R-:W3:Y:S07]  /*00c0*/  @!UP0 LDCU.64 UR40, c[0x0][0x390] ;  /* 0x00007200ff2887ac */ /* 0x000eee0008000a00 */
[----:B------:R-:W2:Y:S01]  /*00d0*/  LDC R39, c[0x0][0x360] ;  /* 0x0000d800ff277b82 */ /* 0x000ea20000000800 */
[----:B------:R-:W4:Y:S01]  /*00e0*/  @!UP0 LDCU.64 UR42, c[0x0][0x398] ;  /* 0x00007300ff2a87ac */ /* 0x000f220008000a00 */
[----:B------:R-:W-:Y:S01]  /*00f0*/  BSSY B11, `(.L_x_52) ;  /* 0x00005b90000b7945 */ /* 0x000fe20003800000 */
[----:B---3--:R-:W3:Y:S01]  /*0100*/  @UP0 LDCU.64 UR40, c[0x0][0x3a8] ;  /* 0x00007500ff2807ac */ /* 0x008ee20008000a00 */
[----:B-1----:R-:W-:Y:S01]  /*0110*/  IMAD.U32 R4, RZ, RZ, UR36 ;  /* 0x00000024ff047e24 */ /* 0x002fe2000f8e00ff */
[----:B----4-:R-:W1:Y:S01]  /*0120*/  @UP0 LDCU.64 UR42, c[0x0][0x3b0] ;  /* 0x00007600ff2a07ac */ /* 0x010e620008000a00 */
[----:B------:R-:W-:-:S06]  /*0130*/  IMAD.U32 R5, RZ, RZ, UR37 ;  /* 0x00000025ff057e24 */ /* 0x000fcc000f8e00ff */
[----:B------:R-:W4:Y:S01]  /*0140*/  LDG.E.64 R4, desc[UR38][R4.64] ;  /* 0x0000002604047981 */ /* 0x000f22000c1e1b00 */
[----:B--2---:R-:W-:-:S05]  /*0150*/  IMAD R39, R39, UR4, R0 ;  /* 0x0000000427277c24 */ /* 0x004fca000f8e0200 */
[----:B------:R-:W-:-:S04]  /*0160*/  SHF.R.S32.HI R0, RZ, 0x1f, R39 ;  /* 0x0000001fff007819 */ /* 0x000fc80000011427 */
[----:B------:R-:W-:-:S04]  /*0170*/  LEA.HI R0, R0, R39, RZ, 0x5 ;  /* 0x0000002700007211 */ /* 0x000fc800078f28ff */
[----:B------:R-:W-:-:S04]  /*0180*/  SHF.R.S32.HI R37, RZ, 0x5, R0 ;  /* 0x00000005ff257819 */ /* 0x000fc80000011400 */
[----:B------:R-:W-:Y:S02]  /*0190*/  SHF.R.S32.HI R7, RZ, 0x1f, R37 ;  /* 0x0000001fff077819 */ /* 0x000fe40000011425 */
[----:B----4-:R-:W-:-:S04]  /*01a0*/  ISETP.GT.U32.AND P0, PT, R4, R37, PT ;  /* 0x000000250400720c */ /* 0x010fc80003f04070 */
[----:B------:R-:W-:-:S13]  /*01b0*/  ISETP.GT.U32.AND.EX P0, PT, R5, R7, PT, P0 ;  /* 0x000000070500720c */ /* 0x000fda0003f04100 */
[----:B01-3--:R-:W-:Y:S05]  /*01c0*/  @!P0 BRA `(.L_x_53) ;  /* 0x0000005800ac8947 */ /* 0x00bfea0003800000 */
[----:B------:R-:W0:Y:S01]  /*01d0*/  S2UR UR5, SR_CgaCtaId ;  /* 0x00000000000579c3 */ /* 0x000e220000008800 */
[----:B------:R-:W-:Y:S01]  /*01e0*/  IMAD.HI R0, R37, 0x4ec4ec4f, RZ ;  /* 0x4ec4ec4f25007827 */ /* 0x000fe200078e02ff */
[----:B------:R-:W-:-:S03]  /*01f0*/  UMOV UR4, 0x400 ;  /* 0x0000040000047882 */ /* 0x000fc60000000000 */
[----:B------:R-:W-:Y:S01]  /*0200*/  IMAD.MOV.U32 R5, RZ, RZ, R37 ;  /* 0x000000ffff057224 */ /* 0x000fe200078e0025 */
[----:B------:R-:W-:-:S04]  /*0210*/  SHF.R.U32.HI R3, RZ, 0x1f, R0 ;  /* 0x0000001fff037819 */ /* 0x000fc80000011600 */
[----:B------:R-:W-:-:S05]  /*0220*/  LEA.HI.SX32 R0, R0, R3, 0x1e ;  /* 0x0000000300007211 */ /* 0x000fca00078ff2ff */
[----:B------:R-:W-:Y:S01]  /*0230*/  IMAD R0, R0, -0xd, R37 ;  /* 0xfffffff300007824 */ /* 0x000fe200078e0225 */
[----:B0-----:R-:W-:-:S06]  /*0240*/  ULEA UR4, UR5, UR4, 0x18 ;  /* 0x0000000405047291 */ /* 0x001fcc000f8ec0ff */
[----:B------:R-:W-:-:S07]  /*0250*/  LEA R38, R0, UR4, 0x2 ;  /* 0x0000000400267c11 */ /* 0x000fce000f8e10ff */
.L_x_227:
[----:B------:R-:W0:Y:S01]  /*0260*/  S2R R2, SR_CgaCtaId ;  /* 0x0000000000027919 */ /* 0x000e220000008800 */
[----:B------:R-:W-:Y:S01]  /*0270*/  SHF.R.S32.HI R0, RZ, 0x1f, R39 ;  /* 0x0000001fff007819 */ /* 0x000fe20000011427 */
[----:B------:R-:W-:Y:S01]  /*0280*/  BSSY.RECONVERGENT B0, `(.L_x_54) ;  /* 0x000002f000007945 */ /* 0x000fe20003800200 */
[----:B------:R-:W-:Y:S02]  /*0290*/  LOP3.LUT R22, R39, 0x1f, RZ, 0xc0, !PT ;  /* 0x0000001f27167812 */ /* 0x000fe400078ec0ff */
[----:B------:R-:W-:Y:S02]  /*02a0*/  LEA.HI R8, R0, R39, RZ, 0x5 ;  /* 0x0000002700087211 */ /* 0x000fe400078f28ff */
[----:B------:R-:W-:Y:S02]  /*02b0*/  ISETP.NE.AND P0, PT, R22, RZ, PT ;  /* 0x000000ff1600720c */ /* 0x000fe40003f05270 */
[----:B------:R-:W-:Y:S02]  /*02c0*/  SHF.R.S32.HI R23, RZ, 0x5, R8 ;  /* 0x00000005ff177819 */ /* 0x000fe40000011408 */
[----:B------:R-:W-:-:S03]  /*02d0*/  MOV R19, 0x400 ;  /* 0x0000040000137802 */ /* 0x000fc60000000f00 */
[----:B------:R-:W-:-:S05]  /*02e0*/  IMAD.HI R0, R23, 0x4ec4ec4f, RZ ;  /* 0x4ec4ec4f17007827 */ /* 0x000fca00078e02ff */
[----:B------:R-:W-:-:S04]  /*02f0*/  SHF.R.U32.HI R3, RZ, 0x1f, R0 ;  /* 0x0000001fff037819 */ /* 0x000fc80000011600 */
[----:B------:R-:W-:-:S05]  /*0300*/  LEA.HI.SX32 R24, R0, R3, 0x1e ;  /* 0x0000000300187211 */ /* 0x000fca00078ff2ff */
[----:B------:R-:W-:Y:S01]  /*0310*/  IMAD R24, R24, -0xd, R23 ;  /* 0xfffffff318187824 */ /* 0x000fe200078e0217 */
[----:B0-----:R-:W-:-:S05]  /*0320*/  LEA R19, R2, R19, 0x18 ;  /* 0x0000001302137211 */ /* 0x001fca00078ec0ff */
[----:B------:R-:W-:Y:S01]  /*0330*/  IMAD R18, R24, 0x8, R19 ;  /* 0x0000000818127824 */ /* 0x000fe200078e0213 */
[----:B-1-345:R-:W-:Y:S06]  /*0340*/  @P0 BRA `(.L_x_55) ;  /* 0x0000000000880947 */ /* 0x03afec0003800000 */
[----:B------:R-:W-:-:S04]  /*0350*/  LEA R2, P0, R5, UR40, 0x3 ;  /* 0x0000002805027c11 */ /* 0x000fc8000f8018ff */
[----:B------:R-:W-:-:S05]  /*0360*/  LEA.HI.X R3, R5, UR41, R7, 0x3, P0 ;  /* 0x0000002905037c11 */ /* 0x000fca00080f1c07 */
[----:B------:R-:W2:Y:S04]  /*0370*/  LDG.E.64 R4, desc[UR38][R2.64] ;  /* 0x0000002602047981 */ /* 0x000ea8000c1e1b00 */
[----:B------:R-:W3:Y:S01]  /*0380*/  LDG.E.64 R6, desc[UR38][R2.64+0x8] ;  /* 0x0000082602067981 */ /* 0x000ee2000c1e1b00 */
[----:B------:R-:W-:Y:S01]  /*0390*/  BSSY.RECONVERGENT B1, `(.L_x_56) ;  /* 0x000001a000017945 */ /* 0x000fe20003800200 */
[----:B------:R-:W-:Y:S02]  /*03a0*/  IMAD.MOV.U32 R9, RZ, RZ, RZ ;  /* 0x000000ffff097224 */ /* 0x000fe400078e00ff */
[----:B--2---:R0:W-:Y:S01]  /*03b0*/  STS.64 [R18], R4 ;  /* 0x0000000412007388 */ /* 0x0041e20000000a00 */
[----:B---3--:R-:W-:-:S03]  /*03c0*/  IMAD.IADD R0, R6, 0x1, -R4 ;  /* 0x0000000106007824 */ /* 0x008fc600078e0a04 */
[----:B------:R0:W-:Y:S01]  /*03d0*/  STS.64 [R18+0x68], R6 ;  /* 0x0000680612007388 */ /* 0x0001e20000000a00 */
[----:B------:R-:W-:-:S03]  /*03e0*/  ISETP.GT.U32.AND P0, PT, R6, R4, PT ;  /* 0x000000040600720c */ /* 0x000fc60003f04070 */
[----:B------:R0:W-:Y:S01]  /*03f0*/  STS [R38+0x104], RZ ;  /* 0x000104ff26007388 */ /* 0x0001e20000000800 */
[----:B------:R-:W-:-:S03]  /*0400*/  ISETP.GT.U32.AND.EX P0, PT, R7, R5, PT, P0 ;  /* 0x000000050700720c */ /* 0x000fc60003f04100 */
[----:B------:R0:W-:Y:S10]  /*0410*/  STS [R38+0xd0], R0 ;  /* 0x0000d00026007388 */ /* 0x0001f40000000800 */
[----:B0-----:R-:W-:Y:S05]  /*0420*/  @!P0 BRA `(.L_x_57) ;  /* 0x0000000000408947 */ /* 0x001fea0003800000 */
[----:B------:R-:W-:-:S07]  /*0430*/  IMAD.MOV.U32 R9, RZ, RZ, RZ ;  /* 0x000000ffff097224 */ /* 0x000fce00078e00ff */
.L_x_58:
[----:B------:R-:W-:Y:S02]  /*0440*/  IMAD.U32 R2, RZ, RZ, UR42 ;  /* 0x0000002aff027e24 */ /* 0x000fe4000f8e00ff */
[----:B------:R-:W-:Y:S02]  /*0450*/  IMAD.U32 R3, RZ, RZ, UR43 ;  /* 0x0000002bff037e24 */ /* 0x000fe4000f8e00ff */
[----:B------:R-:W-:Y:S02]  /*0460*/  IMAD R11, R5, 0x14, RZ ;  /* 0x00000014050b7824 */ /* 0x000fe400078e02ff */
[----:B------:R-:W-:-:S04]  /*0470*/  IMAD.WIDE.U32 R2, R4, 0x14, R2 ;  /* 0x0000001404027825 */ /* 0x000fc800078e0002 */
[----:B------:R-:W-:-:S05]  /*0480*/  IMAD.IADD R3, R3, 0x1, R11 ;  /* 0x0000000103037824 */ /* 0x000fca00078e020b */
[----:B------:R-:W2:Y:S02]  /*0490*/  LDG.E R2, desc[UR38][R2.64+0x4] ;  /* 0x0000042602027981 */ /* 0x000ea4000c1e1900 */
[----:B--2---:R-:W-:-:S13]  /*04a0*/  ISETP.NE.AND P0, PT, R2, 0x1, PT ;  /* 0x000000010200780c */ /* 0x004fda0003f05270 */
[----:B------:R-:W-:Y:S05]  /*04b0*/  @P0 BRA `(.L_x_57) ;  /* 0x00000000001c0947 */ /* 0x000fea0003800000 */
[----:B------:R-:W-:Y:S01]  /*04c0*/  VIADD R9, R9, 0x1 ;  /* 0x0000000109097836 */ /* 0x000fe20000000000 */
[----:B------:R-:W-:-:S04]  /*04d0*/  IADD3 R4, P0, PT, R4, 0x1, RZ ;  /* 0x0000000104047810 */ /* 0x000fc80007f1e0ff */
[----:B------:R0:W-:Y:S01]  /*04e0*/  STS [R38+0x104], R9 ;  /* 0x0001040926007388 */ /* 0x0001e20000000800 */
[----:B------:R-:W-:Y:S01]  /*04f0*/  IMAD.X R5, RZ, RZ, R5, P0 ;  /* 0x000000ffff057224 */ /* 0x000fe200000e0605 */
[----:B------:R-:W-:-:S04]  /*0500*/  ISETP.GE.U32.AND P0, PT, R4, R6, PT ;  /* 0x000000060400720c */ /* 0x000fc80003f06070 */
[----:B------:R-:W-:-:S13]  /*0510*/  ISETP.GE.U32.AND.EX P0, PT, R5, R7, PT, P0 ;  /* 0x000000070500720c */ /* 0x000fda0003f06100 */
[----:B0-----:R-:W-:Y:S05]  /*0520*/  @!P0 BRA `(.L_x_58) ;  /* 0xfffffffc00c48947 */ /* 0x001fea000383ffff */
.L_x_57:
[----:B------:R-:W-:Y:S05]  /*0530*/  BSYNC.RECONVERGENT B1 ;  /* 0x0000000000017941 */ /* 0x000fea0003800200 */
.L_x_56:
[----:B------:R-:W-:-:S05]  /*0540*/  IMAD.IADD R9, R0, 0x1, -R9 ;  /* 0x0000000100097824 */ /* 0x000fca00078e0a09 */
[----:B------:R0:W-:Y:S04]  /*0550*/  STS [R38+0x138], R9 ;  /* 0x0001380926007388 */ /* 0x0001e80000000800 */
[----:B------:R0:W-:Y:S02]  /*0560*/  STS [R38+0x16c], R9 ;  /* 0x00016c0926007388 */ /* 0x0001e40000000800 */
.L_x_55:
[----:B------:R-:W-:Y:S05]  /*0570*/  BSYNC.RECONVERGENT B0 ;  /* 0x0000000000007941 */ /* 0x000fea0003800200 */
.L_x_54:
[----:B------:R-:W-:Y:S01]  /*0580*/  LOP3.LUT R8, R8, 0xffffffe0, RZ, 0xc0, !PT ;  /* 0xffffffe008087812 */ /* 0x000fe200078ec0ff */
[----:B------:R-:W-:-:S04]  /*0590*/  UMOV UR4, 0xffffffff ;  /* 0xffffffff00047882 */ /* 0x000fc80000000000 */
[----:B------:R-:W-:Y:S01]  /*05a0*/  IMAD.IADD R17, R39, 0x1, -R8 ;  /* 0x0000000127117824 */ /* 0x000fe200078e0a08 */
[----:B------:R-:W-:Y:S06]  /*05b0*/  BRA.DIV UR4, `(.L_x_59) ;  /* 0x0000005a047c7947 */ /* 0x000fec000b800000 */
[----:B------:R-:W-:Y:S01]  /*05c0*/  NOP ;  /* 0x0000000000007918 */ /* 0x000fe20000000000 */
.L_x_230:
[----:B------:R-:W1:Y:S01]  /*05d0*/  LDS R2, [R38+0xd0] ;  /* 0x0000d00026027984 */ /* 0x000e620000000800 */
[----:B------:R-:W-:Y:S01]  /*05e0*/  BSSY.RECONVERGENT B0, `(.L_x_60) ;  /* 0x000001f000007945 */ /* 0x000fe20003800200 */
[----:B------:R-:W-:Y:S02]  /*05f0*/  PLOP3.LUT P5, PT, PT, PT, PT, 0x8, 0x80 ;  /* 0x000000000080781c */ /* 0x000fe40003fae170 */
[----:B-1----:R-:W-:Y:S02]  /*0600*/  ISETP.GE.AND P0, PT, R17, R2, PT ;  /* 0x000000021100720c */ /* 0x002fe40003f06270 */
[----:B------:R-:W-:-:S11]  /*0610*/  SHF.R.S32.HI R0, RZ, 0x1f, R2 ;  /* 0x0000001fff007819 */ /* 0x000fd60000011402 */
[----:B------:R-:W-:Y:S05]  /*0620*/  @P0 BRA `(.L_x_61) ;  /* 0x0000000000680947 */ /* 0x000fea0003800000 */
[----:B------:R1:W2:Y:S01]  /*0630*/  LDS.64 R4, [R18] ;  /* 0x0000000012047984 */ /* 0x0002a20000000a00 */
[----:B------:R-:W3:Y:S01]  /*0640*/  LDC.64 R6, c[0x0][0x410] ;  /* 0x00010400ff067b82 */ /* 0x000ee20000000a00 */
[C---:B------:R-:W-:Y:S02]  /*0650*/  VIADD R3, R2.reuse, 0xffffffff ;  /* 0xffffffff02037836 */ /* 0x040fe40000000000 */
[----:B------:R-:W-:Y:S02]  /*0660*/  IMAD.MOV.U32 R11, RZ, RZ, R17 ;  /* 0x000000ffff0b7224 */ /* 0x000fe400078e0011 */
[----:B-123--:R-:W-:-:S07]  /*0670*/  IMAD.WIDE R6, R2, 0x4, R6 ;  /* 0x0000000402067825 */ /* 0x00efce00078e0206 */
.L_x_62:
[----:B------:R-:W-:Y:S01]  /*0680*/  IADD3 R13, P0, PT, R4, R11, RZ ;  /* 0x0000000b040d7210 */ /* 0x000fe20007f1e0ff */
[----:B------:R-:W-:Y:S02]  /*0690*/  IMAD.U32 R8, RZ, RZ, UR42 ;  /* 0x0000002aff087e24 */ /* 0x000fe4000f8e00ff */
[----:B0-----:R-:W-:Y:S01]  /*06a0*/  IMAD.U32 R9, RZ, RZ, UR43 ;  /* 0x0000002bff097e24 */ /* 0x001fe2000f8e00ff */
[----:B------:R-:W-:Y:S01]  /*06b0*/  LEA.HI.X.SX32 R10, R11, R5, 0x1, P0 ;  /* 0x000000050b0a7211 */ /* 0x000fe200000f0eff */
[----:B------:R-:W-:-:S04]  /*06c0*/  IMAD.WIDE.U32 R8, R13, 0x14, R8 ;  /* 0x000000140d087825 */ /* 0x000fc800078e0008 */
[----:B------:R-:W-:-:S04]  /*06d0*/  IMAD R13, R10, 0x14, RZ ;  /* 0x000000140a0d7824 */ /* 0x000fc800078e02ff */
[----:B------:R-:W-:-:S05]  /*06e0*/  IMAD.IADD R9, R9, 0x1, R13 ;  /* 0x0000000109097824 */ /* 0x000fca00078e020d */
[----:B------:R-:W2:Y:S01]  /*06f0*/  LDG.E R10, desc[UR38][R8.64+0x10] ;  /* 0x00001026080a7981 */ /* 0x000ea2000c1e1900 */
[----:B------:R-:W-:Y:S02]  /*0700*/  PLOP3.LUT P5, PT, PT, PT, PT, 0x80, 0x8 ;  /* 0x000000000008781c */ /* 0x000fe40003faf070 */
[----:B--2---:R-:W-:-:S13]  /*0710*/  ISETP.NE.AND P0, PT, R10, R3, PT ;  /* 0x000000030a00720c */ /* 0x004fda0003f05270 */
[----:B------:R-:W-:Y:S05]  /*0720*/  @P0 BRA `(.L_x_61) ;  /* 0x0000000000280947 */ /* 0x000fea0003800000 */
[----:B------:R-:W2:Y:S04]  /*0730*/  LDG.E R10, desc[UR38][R8.64+0x8] ;  /* 0x00000826080a7981 */ /* 0x000ea8000c1e1900 */
[----:B------:R-:W2:Y:S04]  /*0740*/  LDG.E R13, desc[UR38][R8.64+0xc] ;  /* 0x00000c26080d7981 */ /* 0x000ea8000c1e1900 */
[----:B------:R-:W3:Y:S01]  /*0750*/  LDG.E R15, desc[UR38][R6.64] ;  /* 0x00000026060f7981 */ /* 0x000ee2000c1e1900 */
[----:B--2---:R-:W-:-:S05]  /*0760*/  IMAD.IADD R10, R10, 0x1, R13 ;  /* 0x000000010a0a7824 */ /* 0x004fca00078e020d */
[----:B---3--:R-:W-:-:S13]  /*0770*/  ISETP.GE.AND P0, PT, R10, R15, PT ;  /* 0x0000000f0a00720c */ /* 0x008fda0003f06270 */
[----:B------:R-:W-:Y:S05]  /*0780*/  @!P0 BRA `(.L_x_61) ;  /* 0x0000000000108947 */ /* 0x000fea0003800000 */
[----:B------:R-:W-:-:S05]  /*0790*/  VIADD R11, R11, 0x20 ;  /* 0x000000200b0b7836 */ /* 0x000fca0000000000 */
[----:B------:R-:W-:-:S13]  /*07a0*/  ISETP.GE.AND P0, PT, R11, R2, PT ;  /* 0x000000020b00720c */ /* 0x000fda0003f06270 */
[----:B------:R-:W-:Y:S05]  /*07b0*/  @!P0 BRA `(.L_x_62) ;  /* 0xfffffffc00b08947 */ /* 0x000fea000383ffff */
[----:B------:R-:W-:-:S13]  /*07c0*/  PLOP3.LUT P5, PT, PT, PT, PT, 0x8, 0x80 ;  /* 0x000000000080781c */ /* 0x000fda0003fae170 */
.L_x_61:
[----:B------:R-:W-:Y:S05]  /*07d0*/  BSYNC.RECONVERGENT B0 ;  /* 0x0000000000007941 */ /* 0x000fea0003800200 */
.L_x_60:
[----:B------:R-:W-:-:S03]  /*07e0*/  UMOV UR4, 0xffffffff ;  /* 0xffffffff00047882 */ /* 0x000fc60000000000 */
[----:B------:R-:W-:Y:S05]  /*07f0*/  BRA.DIV UR4, `(.L_x_63) ;  /* 0x0000005a04087947 */ /* 0x000fea000b800000 */
[----:B------:R-:W-:-:S13]  /*0800*/  VOTE.ANY P5, P5 ;  /* 0x0000000000ff7806 */ /* 0x000fda00028a0100 */
.L_x_233:
[----:B------:R-:W-:Y:S04]  /*0810*/  BSSY B6, `(.L_x_64) ;  /* 0x000053d000067945 */ /* 0x000fe80003800000 */
[----:B------:R-:W-:Y:S05]  /*0820*/  @!P5 BRA `(.L_x_65) ;  /* 0x0000004c00d0d947 */ /* 0x000fea0003800000 */
[----:B------:R-:W1:Y:S01]  /*0830*/  LDS R0, [R38+0x16c] ;  /* 0x00016c0026007984 */ /* 0x000e620000000800 */
[----:B------:R-:W-:Y:S01]  /*0840*/  BSSY B7, `(.L_x_66) ;  /* 0x00004f1000077945 */ /* 0x000fe20003800000 */
[----:B-1----:R-:W-:-:S13]  /*0850*/  ISETP.GE.AND P0, PT, R0, 0x1, PT ;  /* 0x000000010000780c */ /* 0x002fda0003f06270 */
[----:B------:R-:W-:Y:S05]  /*0860*/  @!P0 BRA `(.L_x_67) ;  /* 0x0000004c00b88947 */ /* 0x000fea0003800000 */
[----:B------:R-:W-:-:S07]  /*0870*/  IMAD.MOV.U32 R36, RZ, RZ, RZ ;  /* 0x000000ffff247224 */ /* 0x000fce00078e00ff */
.L_x_222:
[----:B------:R-:W-:Y:S01]  /*0880*/  ISETP.NE.AND P0, PT, R36, RZ, PT ;  /* 0x000000ff2400720c */ /* 0x000fe20003f05270 */
[----:B------:R-:W-:Y:S05]  /*0890*/  YIELD ;  /* 0x0000000000007946 */ /* 0x000fea0003800000 */
[----:B------:R-:W-:Y:S07]  /*08a0*/  BSSY B8, `(.L_x_68) ;  /* 0x0000053000087945 */ /* 0x000fee0003800000 */
[----:B---345:R-:W-:Y:S05]  /*08b0*/  @!P0 BRA `(.L_x_69) ;  /* 0x0000000400448947 */ /* 0x038fea0003800000 */
[----:B------:R-:W-:Y:S01]  /*08c0*/  ISETP.NE.AND P0, PT, R22, RZ, PT ;  /* 0x000000ff1600720c */ /* 0x000fe20003f05270 */
[----:B------:R-:W-:-:S12]  /*08d0*/  UMOV UR4, 0xffffffff ;  /* 0xffffffff00047882 */ /* 0x000fd80000000000 */
[----:B------:R-:W1:Y:S04]  /*08e0*/  @!P0 LDS R0, [R38+0x138] ;  /* 0x0001380026008984 */ /* 0x000e680000000800 */
[----:B------:R-:W2:Y:S01]  /*08f0*/  @!P0 LDS R2, [R38+0xd0] ;  /* 0x0000d00026028984 */ /* 0x000ea20000000800 */
[----:B-1----:R-:W-:Y:S02]  /*0900*/  @!P0 VIADD R3, R0, 0xffffffff ;  /* 0xffffffff00038836 */ /* 0x002fe40000000000 */
[----:B--2---:R-:W-:-:S03]  /*0910*/  @!P0 VIADD R5, R2, 0xffffffff ;  /* 0xffffffff02058836 */ /* 0x004fc60000000000 */
[----:B------:R1:W-:Y:S04]  /*0920*/  @!P0 STS [R38+0x138], R3 ;  /* 0x0001380326008388 */ /* 0x0003e80000000800 */
[----:B------:R1:W-:Y:S01]  /*0930*/  @!P0 STS [R38+0xd0], R5 ;  /* 0x0000d00526008388 */ /* 0x0003e20000000800 */
[----:B------:R-:W-:Y:S05]  /*0940*/  BRA.DIV UR4, `(.L_x_70) ;  /* 0x0000005604d47947 */ /* 0x000fea000b800000 */
[----:B------:R-:W-:Y:S01]  /*0950*/  NOP ;  /* 0x0000000000007918 */ /* 0x000fe20000000000 */
.L_x_236:
[----:B------:R-:W2:Y:S01]  /*0960*/  LDS R25, [R38+0xd0] ;  /* 0x0000d00026197984 */ /* 0x000ea20000000800 */
[----:B------:R-:W-:Y:S01]  /*0970*/  BSSY.RECONVERGENT B9, `(.L_x_71) ;  /* 0x0000042000097945 */ /* 0x000fe20003800200 */
[----:B--2---:R-:W-:-:S13]  /*0980*/  ISETP.GE.AND P0, PT, R17, R25, PT ;  /* 0x000000191100720c */ /* 0x004fda0003f06270 */
[----:B------:R-:W-:Y:S05]  /*0990*/  @P0 BRA `(.L_x_72) ;  /* 0x0000000000fc0947 */ /* 0x000fea0003800000 */
[----:B------:R-:W2:Y:S01]  /*09a0*/  LDS.64 R44, [R18] ;  /* 0x00000000122c7984 */ /* 0x000ea20000000a00 */
[----:B------:R-:W-:Y:S01]  /*09b0*/  IMAD.U32 R2, RZ, RZ, UR42 ;  /* 0x0000002aff027e24 */ /* 0x000fe2000f8e00ff */
[----:B------:R-:W3:Y:S01]  /*09c0*/  LDC.64 R30, c[0x0][0x468] ;  /* 0x00011a00ff1e7b82 */ /* 0x000ee20000000a00 */
[----:B-1----:R-:W-:-:S07]  /*09d0*/  IMAD.U32 R3, RZ, RZ, UR43 ;  /* 0x0000002bff037e24 */ /* 0x002fce000f8e00ff */
[----:B------:R-:W1:Y:S01]  /*09e0*/  LDC.64 R28, c[0x0][0x478] ;  /* 0x00011e00ff1c7b82 */ /* 0x000e620000000a00 */
[----:B--2---:R-:W-:-:S04]  /*09f0*/  IADD3 R5, P0, PT, R44, R25, RZ ;  /* 0x000000192c057210 */ /* 0x004fc80007f1e0ff */
[----:B------:R-:W-:Y:S01]  /*0a00*/  LEA.HI.X.SX32 R0, R25, R45, 0x1, P0 ;  /* 0x0000002d19007211 */ /* 0x000fe200000f0eff */
[----:B------:R-:W-:-:S04]  /*0a10*/  IMAD.WIDE.U32 R2, R5, 0x14, R2 ;  /* 0x0000001405027825 */ /* 0x000fc800078e0002 */
[----:B------:R-:W-:-:S04]  /*0a20*/  IMAD R5, R0, 0x14, RZ ;  /* 0x0000001400057824 */ /* 0x000fc800078e02ff */
[----:B------:R-:W-:-:S06]  /*0a30*/  IMAD.IADD R3, R3, 0x1, R5 ;  /* 0x0000000103037824 */ /* 0x000fcc00078e0205 */
[----:B------:R-:W3:Y:S01]  /*0a40*/  LDG.E R3, desc[UR38][R2.64] ;  /* 0x0000002602037981 */ /* 0x000ee2000c1e1900 */
[----:B------:R-:W-:Y:S02]  /*0a50*/  IMAD.MOV.U32 R16, RZ, RZ, R17 ;  /* 0x000000ffff107224 */ /* 0x000fe400078e0011 */
[----:B---3--:R-:W-:-:S04]  /*0a60*/  IMAD.WIDE R30, R3, 0x8, R30 ;  /* 0x00000008031e7825 */ /* 0x008fc800078e021e */
[----:B-1----:R-:W-:-:S07]  /*0a70*/  IMAD.WIDE R28, R3, 0x8, R28 ;  /* 0x00000008031c7825 */ /* 0x002fce00078e021c */
.L_x_75:
[----:B0-----:R-:W-:Y:S01]  /*0a80*/  IADD3 R3, P0, PT, R44, R16, RZ ;  /* 0x000000102c037210 */ /* 0x001fe20007f1e0ff */
[----:B------:R-:W-:Y:S01]  /*0a90*/  IMAD.U32 R26, RZ, RZ, UR42 ;  /* 0x0000002aff1a7e24 */ /* 0x000fe2000f8e00ff */
[----:B------:R-:W-:Y:S01]  /*0aa0*/  SHF.R.S32.HI R2, RZ, 0x1f, R16 ;  /* 0x0000001fff027819 */ /* 0x000fe20000011410 */
[----:B------:R-:W-:Y:S01]  /*0ab0*/  IMAD.U32 R27, RZ, RZ, UR43 ;  /* 0x0000002bff1b7e24 */ /* 0x000fe2000f8e00ff */
[----:B0-----:R-:W2:Y:S01]  /*0ac0*/  LDG.E.64 R8, desc[UR38][R30.64] ;  /* 0x000000261e087981 */ /* 0x001ea2000c1e1b00 */
[----:B------:R-:W2:Y:S02]  /*0ad0*/  LDCU.64 UR4, c[0x0][0x460] ;  /* 0x00008c00ff0477ac */ /* 0x000ea40008000a00 */
[----:B------:R-:W-:Y:S02]  /*0ae0*/  IMAD.X R0, R45, 0x1, R2, P0 ;  /* 0x000000012d007824 */ /* 0x000fe400000e0602 */
[----:B------:R-:W-:Y:S02]  /*0af0*/  IMAD.WIDE.U32 R26, R3, 0x14, R26 ;  /* 0x00000014031a7825 */ /* 0x000fe400078e001a */
[----:B------:R-:W3:Y:S02]  /*0b00*/  LDG.E R3, desc[UR38][R30.64+0x8] ;  /* 0x000008261e037981 */ /* 0x000ee4000c1e1900 */
[----:B------:R-:W-:-:S04]  /*0b10*/  IMAD R5, R0, 0x14, RZ ;  /* 0x0000001400057824 */ /* 0x000fc800078e02ff */
[----:B------:R-:W-:-:S05]  /*0b20*/  IMAD.IADD R27, R27, 0x1, R5 ;  /* 0x000000011b1b7824 */ /* 0x000fca00078e0205 */
[----:B------:R0:W5:Y:S01]  /*0b30*/  LDG.E R7, desc[UR38][R26.64] ;  /* 0x000000261a077981 */ /* 0x000162000c1e1900 */
[----:B------:R-:W-:Y:S01]  /*0b40*/  MOV R20, 0xba0 ;  /* 0x00000ba000147802 */ /* 0x000fe20000000f00 */
[----:B------:R-:W-:Y:S01]  /*0b50*/  IMAD.MOV.U32 R21, RZ, RZ, 0x0 ;  /* 0x00000000ff157424 */ /* 0x000fe200078e00ff */
[----:B--2---:R-:W-:-:S04]  /*0b60*/  LEA R4, P0, R8, UR4, 0x2 ;  /* 0x0000000408047c11 */ /* 0x004fc8000f8010ff */
[----:B------:R-:W-:Y:S01]  /*0b70*/  LEA.HI.X R5, R8, UR5, R9, 0x2, P0 ;  /* 0x0000000508057c11 */ /* 0x000fe200080f1409 */
[----:B0--3--:R-:W-:-:S08]  /*0b80*/  IMAD.IADD R6, R3, 0x1, -R8 ;  /* 0x0000000103067824 */ /* 0x009fd000078e0a08 */
[----:B-----5:R-:W-:Y:S05]  /*0b90*/  CALL.REL.NOINC `($_Z12expand_level8GPU_Data$_Z20device_bsearch_arrayPiii) ;  /* 0x0000006000407944 */ /* 0x020fea0003c00000 */
[----:B------:R-:W-:Y:S02]  /*0ba0*/  ISETP.NE.AND P0, PT, R4, -0x1, PT ;  /* 0xffffffff0400780c */ /* 0x000fe40003f05270 */
[----:B------:R-:W-:Y:S01]  /*0bb0*/  IADD3 R47, P1, PT, R44, R16, RZ ;  /* 0x000000102c2f7210 */ /* 0x000fe20007f3e0ff */
[----:B------:R-:W-:Y:S01]  /*0bc0*/  IMAD.U32 R5, RZ, RZ, UR43 ;  /* 0x0000002bff057e24 */ /* 0x000fe2000f8e00ff */
[----:B------:R-:W0:Y:S09]  /*0bd0*/  LDCU.64 UR4, c[0x0][0x470] ;  /* 0x00008e00ff0477ac */ /* 0x000e320008000a00 */
[----:B------:R-:W2:Y:S01]  /*0be0*/  @P0 LDG.E R3, desc[UR38][R26.64+0xc] ;  /* 0x00000c261a030981 */ /* 0x000ea2000c1e1900 */
[----:B------:R-:W-:-:S02]  /*0bf0*/  IMAD.U32 R4, RZ, RZ, UR42 ;  /* 0x0000002aff047e24 */ /* 0x000fc4000f8e00ff */
[----:B------:R-:W-:Y:S02]  /*0c00*/  IMAD.X R2, R45, 0x1, R2, P1 ;  /* 0x000000012d027824 */ /* 0x000fe400008e0602 */
[----:B------:R-:W-:-:S04]  /*0c10*/  IMAD.WIDE.U32 R46, R47, 0x14, R4 ;  /* 0x000000142f2e7825 */ /* 0x000fc800078e0004 */
[----:B------:R-:W-:-:S04]  /*0c20*/  IMAD R7, R2, 0x14, RZ ;  /* 0x0000001402077824 */ /* 0x000fc800078e02ff */
[----:B------:R-:W-:Y:S02]  /*0c30*/  IMAD.IADD R47, R47, 0x1, R7 ;  /* 0x000000012f2f7824 */ /* 0x000fe400078e0207 */
[----:B--2---:R-:W-:-:S05]  /*0c40*/  @P0 VIADD R3, R3, 0xffffffff ;  /* 0xffffffff03030836 */ /* 0x004fca0000000000 */
[----:B------:R1:W-:Y:S04]  /*0c50*/  @P0 STG.E desc[UR38][R26.64+0xc], R3 ;  /* 0x00000c031a000986 */ /* 0x0003e8000c101926 */
[----:B------:R-:W0:Y:S04]  /*0c60*/  LDG.E.64 R8, desc[UR38][R28.64] ;  /* 0x000000261c087981 */ /* 0x000e28000c1e1b00 */
[----:B------:R-:W2:Y:S04]  /*0c70*/  LDG.E R5, desc[UR38][R28.64+0x8] ;  /* 0x000008261c057981 */ /* 0x000ea8000c1e1900 */
[----:B------:R1:W5:Y:S01]  /*0c80*/  LDG.E R7, desc[UR38][R46.64] ;  /* 0x000000262e077981 */ /* 0x000362000c1e1900 */
[----:B------:R-:W-:Y:S01]  /*0c90*/  MOV R20, 0xcf0 ;  /* 0x00000cf000147802 */ /* 0x000fe20000000f00 */
[----:B------:R-:W-:Y:S01]  /*0ca0*/  IMAD.MOV.U32 R21, RZ, RZ, 0x0 ;  /* 0x00000000ff157424 */ /* 0x000fe200078e00ff */
[----:B0-----:R-:W-:Y:S01]  /*0cb0*/  LEA R4, P0, R8, UR4, 0x2 ;  /* 0x0000000408047c11 */ /* 0x001fe2000f8010ff */
[----:B--2---:R-:W-:-:S03]  /*0cc0*/  IMAD.IADD R6, R5, 0x1, -R8 ;  /* 0x0000000105067824 */ /* 0x004fc600078e0a08 */
[----:B-1----:R-:W-:-:S09]  /*0cd0*/  LEA.HI.X R5, R8, UR5, R9, 0x2, P0 ;  /* 0x0000000508057c11 */ /* 0x002fd200080f1409 */
[----:B-----5:R-:W-:Y:S05]  /*0ce0*/  CALL.REL.NOINC `($_Z12expand_level8GPU_Data$_Z20device_bsearch_arrayPiii) ;  /* 0x0000005c00ec7944 */ /* 0x020fea0003c00000 */
[----:B------:R-:W-:Y:S01]  /*0cf0*/  ISETP.NE.AND P0, PT, R4, -0x1, PT ;  /* 0xffffffff0400780c */ /* 0x000fe20003f05270 */
[----:B------:R-:W-:-:S12]  /*0d00*/  BSSY.RECONVERGENT B0, `(.L_x_73) ;  /* 0x0000005000007945 */ /* 0x000fd80003800200 */
[----:B------:R-:W-:Y:S05]  /*0d10*/  @!P0 BRA `(.L_x_74) ;  /* 0x00000000000c8947 */ /* 0x000fea0003800000 */
[----:B------:R-:W2:Y:S02]  /*0d20*/  LDG.E R0, desc[UR38][R46.64+0x10] ;  /* 0x000010262e007981 */ /* 0x000ea4000c1e1900 */
[----:B--2---:R-:W-:-:S05]  /*0d30*/  VIADD R3, R0, 0xffffffff ;  /* 0xffffffff00037836 */ /* 0x004fca0000000000 */
[----:B------:R0:W-:Y:S02]  /*0d40*/  STG.E desc[UR38][R46.64+0x10], R3 ;  /* 0x000010032e007986 */ /* 0x0001e4000c101926 */
.L_x_74:
[----:B------:R-:W-:Y:S05]  /*0d50*/  BSYNC.RECONVERGENT B0 ;  /* 0x0000000000007941 */ /* 0x000fea0003800200 */
.L_x_73:
[----:B------:R-:W-:-:S05]  /*0d60*/  VIADD R16, R16, 0x20 ;  /* 0x0000002010107836 */ /* 0x000fca0000000000 */
[----:B------:R-:W-:-:S13]  /*0d70*/  ISETP.GE.AND P0, PT, R16, R25, PT ;  /* 0x000000191000720c */ /* 0x000fda0003f06270 */
[----:B------:R-:W-:Y:S05]  /*0d80*/  @!P0 BRA `(.L_x_75) ;  /* 0xfffffffc003c8947 */ /* 0x000fea000383ffff */
.L_x_72:
[----:B------:R-:W-:Y:S05]  /*0d90*/  BSYNC.RECONVERGENT B9 ;  /* 0x0000000000097941 */ /* 0x000fea0003800200 */
.L_x_71:
[----:B------:R-:W-:-:S03]  /*0da0*/  UMOV UR4, 0xffffffff ;  /* 0xffffffff00047882 */ /* 0x000fc60000000000 */
[----:B------:R-:W-:Y:S05]  /*0db0*/  BRA.DIV UR4, `(.L_x_76) ;  /* 0x0000005204d47947 */ /* 0x000fea000b800000 */
[----:B------:R-:W-:Y:S01]  /*0dc0*/  NOP ;  /* 0x0000000000007918 */ /* 0x000fe20000000000 */
.L_x_69:
[----:B------:R-:W-:Y:S05]  /*0dd0*/  BSYNC B8 ;  /* 0x0000000000087941 */ /* 0x000fea0003800000 */
.L_x_68:
[----:B------:R-:W2:Y:S01]  /*0de0*/  LDS R8, [R38+0x104] ;  /* 0x0001040026087984 */ /* 0x000ea20000000800 */
[----:B------:R-:W-:Y:S01]  /*0df0*/  SHF.R.S32.HI R16, RZ, 0x1f, R39 ;  /* 0x0000001fff107819 */ /* 0x000fe20000011427 */
[----:B------:R-:W-:Y:S01]  /*0e00*/  BSSY.RECONVERGENT B0, `(.L_x_77) ;  /* 0x000002f000007945 */ /* 0x000fe20003800200 */
[----:B------:R-:W-:Y:S02]  /*0e10*/  PLOP3.LUT P5, PT, PT, PT, PT, 0x8, 0x80 ;  /* 0x000000000080781c */ /* 0x000fe40003fae170 */
[----:B------:R-:W-:-:S04]  /*0e20*/  LEA.HI R16, R16, R39, RZ, 0x5 ;  /* 0x0000002710107211 */ /* 0x000fc800078f28ff */
[----:B------:R-:W-:-:S05]  /*0e30*/  LOP3.LUT R0, R16, 0xffffffe0, RZ, 0xc0, !PT ;  /* 0xffffffe010007812 */ /* 0x000fca00078ec0ff */
[----:B------:R-:W-:Y:S02]  /*0e40*/  IMAD.IADD R25, R39, 0x1, -R0 ;  /* 0x0000000127197824 */ /* 0x000fe400078e0a00 */
[----:B------:R-:W-:-:S03]  /*0e50*/  IMAD R0, R24, 0x8, R19 ;  /* 0x0000000818007824 */ /* 0x000fc600078e0213 */
[----:B--2---:R-:W-:-:S13]  /*0e60*/  ISETP.GE.AND P0, PT, R25, R8, PT ;  /* 0x000000081900720c */ /* 0x004fda0003f06270 */
[----:B------:R-:W-:Y:S05]  /*0e70*/  @P0 BRA `(.L_x_78) ;  /* 0x00000000009c0947 */ /* 0x000fea0003800000 */
[----:B-1----:R-:W1:Y:S01]  /*0e80*/  LDC.64 R4, c[0x0][0x418] ;  /* 0x00010600ff047b82 */ /* 0x002e620000000a00 */
[----:B0-----:R0:W2:Y:S07]  /*0e90*/  LDS.64 R2, [R0] ;  /* 0x0000000000027984 */ /* 0x0010ae0000000a00 */
[----:B------:R-:W3:Y:S01]  /*0ea0*/  LDC.64 R6, c[0x0][0x410] ;  /* 0x00010400ff067b82 */ /* 0x000ee20000000a00 */
[----:B-1----:R-:W3:Y:S02]  /*0eb0*/  LDG.E R9, desc[UR38][R4.64] ;  /* 0x0000002604097981 */ /* 0x002ee4000c1e1900 */
[----:B---3--:R-:W-:-:S06]  /*0ec0*/  IMAD.WIDE R6, R9, 0x4, R6 ;  /* 0x0000000409067825 */ /* 0x008fcc00078e0206 */
[----:B------:R0:W5:Y:S01]  /*0ed0*/  LDG.E R6, desc[UR38][R6.64] ;  /* 0x0000002606067981 */ /* 0x000162000c1e1900 */
[----:B--2---:R-:W-:-:S07]  /*0ee0*/  IMAD.MOV.U32 R11, RZ, RZ, R25 ;  /* 0x000000ffff0b7224 */ /* 0x004fce00078e0019 */
.L_x_81:
[----:B0-----:R-:W-:Y:S01]  /*0ef0*/  IADD3 R7, P0, PT, R2, R11, RZ ;  /* 0x0000000b02077210 */ /* 0x001fe20007f1e0ff */
[----:B------:R-:W-:Y:S02]  /*0f00*/  IMAD.U32 R4, RZ, RZ, UR42 ;  /* 0x0000002aff047e24 */ /* 0x000fe4000f8e00ff */
[----:B------:R-:W-:Y:S01]  /*0f10*/  IMAD.U32 R5, RZ, RZ, UR43 ;  /* 0x0000002bff057e24 */ /* 0x000fe2000f8e00ff */
[----:B------:R-:W-:Y:S01]  /*0f20*/  LEA.HI.X.SX32 R10, R11, R3, 0x1, P0 ;  /* 0x000000030b0a7211 */ /* 0x000fe200000f0eff */
[----:B------:R-:W-:-:S04]  /*0f30*/  IMAD.WIDE.U32 R4, R7, 0x14, R4 ;  /* 0x0000001407047825 */ /* 0x000fc800078e0004 */
[----:B------:R-:W-:-:S04]  /*0f40*/  IMAD R7, R10, 0x14, RZ ;  /* 0x000000140a077824 */ /* 0x000fc800078e02ff */
[----:B------:R-:W-:-:S05]  /*0f50*/  IMAD.IADD R5, R5, 0x1, R7 ;  /* 0x0000000105057824 */ /* 0x000fca00078e0207 */
[----:B------:R-:W2:Y:S04]  /*0f60*/  LDG.E R7, desc[UR38][R4.64+0x8] ;  /* 0x0000082604077981 */ /* 0x000ea8000c1e1900 */
[----:B------:R-:W2:Y:S01]  /*0f70*/  LDG.E R10, desc[UR38][R4.64+0xc] ;  /* 0x00000c26040a7981 */ /* 0x000ea2000c1e1900 */
[----:B------:R-:W-:Y:S01]  /*0f80*/  PLOP3.LUT P5, PT, PT, PT, PT, 0x80, 0x8 ;  /* 0x000000000008781c */ /* 0x000fe20003faf070 */
[----:B--2---:R-:W-:-:S05]  /*0f90*/  IMAD.IADD R13, R7, 0x1, R10 ;  /* 0x00000001070d7824 */ /* 0x004fca00078e020a */
[----:B-----5:R-:W-:-:S13]  /*0fa0*/  ISETP.GE.AND P0, PT, R13, R6, PT ;  /* 0x000000060d00720c */ /* 0x020fda0003f06270 */
[----:B------:R-:W-:Y:S05]  /*0fb0*/  @!P0 BRA `(.L_x_78) ;  /* 0x00000000004c8947 */ /* 0x000fea0003800000 */
[----:B------:R-:W2:Y:S01]  /*0fc0*/  LDG.E R4, desc[UR38][R4.64+0x10] ;  /* 0x0000102604047981 */ /* 0x000ea2000c1e1900 */
[----:B------:R-:W-:-:S05]  /*0fd0*/  VIADD R7, R9, 0xffffffff ;  /* 0xffffffff09077836 */ /* 0x000fca0000000000 */
[----:B--2---:R-:W-:-:S13]  /*0fe0*/  ISETP.GE.AND P0, PT, R4, R7, PT ;  /* 0x000000070400720c */ /* 0x004fda0003f06270 */
[----:B------:R-:W-:Y:S05]  /*0ff0*/  @!P0 BRA `(.L_x_78) ;  /* 0x00000000003c8947 */ /* 0x000fea0003800000 */
[----:B------:R-:W-:Y:S01]  /*1000*/  IMAD.IADD R10, R8, 0x1, R10 ;  /* 0x00000001080a7824 */ /* 0x000fe200078e020a */
[----:B------:R-:W-:Y:S01]  /*1010*/  BSSY.RECONVERGENT B1, `(.L_x_79) ;  /* 0x0000007000017945 */ /* 0x000fe20003800200 */
[----:B------:R-:W-:-:S03]  /*1020*/  IMAD.MOV.U32 R4, RZ, RZ, R6 ;  /* 0x000000ffff047224 */ /* 0x000fc600078e0006 */
[----:B------:R-:W-:-:S13]  /*1030*/  ISETP.GE.AND P0, PT, R10, R9, PT ;  /* 0x000000090a00720c */ /* 0x000fda0003f06270 */
[----:B------:R-:W-:Y:S05]  /*1040*/  @!P0 BRA `(.L_x_80) ;  /* 0x00000000000c8947 */ /* 0x000fea0003800000 */
[----:B------:R-:W0:Y:S02]  /*1050*/  LDC.64 R4, c[0x0][0x410] ;  /* 0x00010400ff047b82 */ /* 0x000e240000000a00 */
[----:B0-----:R-:W-:-:S06]  /*1060*/  IMAD.WIDE R4, R10, 0x4, R4 ;  /* 0x000000040a047825 */ /* 0x001fcc00078e0204 */
[----:B------:R0:W5:Y:S02]  /*1070*/  LDG.E R4, desc[UR38][R4.64] ;  /* 0x0000002604047981 */ /* 0x000164000c1e1900 */
.L_x_80:
[----:B------:R-:W-:Y:S05]  /*1080*/  BSYNC.RECONVERGENT B1 ;  /* 0x0000000000017941 */ /* 0x000fea0003800200 */
.L_x_79:
[----:B-----5:R-:W-:-:S13]  /*1090*/  ISETP.GE.AND P0, PT, R13, R4, PT ;  /* 0x000000040d00720c */ /* 0x020fda0003f06270 */
[----:B------:R-:W-:Y:S05]  /*10a0*/  @!P0 BRA `(.L_x_78) ;  /* 0x0000000000108947 */ /* 0x000fea0003800000 */
[----:B------:R-:W-:-:S05]  /*10b0*/  VIADD R11, R11, 0x20 ;  /* 0x000000200b0b7836 */ /* 0x000fca0000000000 */
[----:B------:R-:W-:-:S13]  /*10c0*/  ISETP.GE.AND P0, PT, R11, R8, PT ;  /* 0x000000080b00720c */ /* 0x000fda0003f06270 */
[----:B------:R-:W-:Y:S05]  /*10d0*/  @!P0 BRA `(.L_x_81) ;  /* 0xfffffffc00848947 */ /* 0x000fea000383ffff */
[----:B------:R-:W-:-:S13]  /*10e0*/  PLOP3.LUT P5, PT, PT, PT, PT, 0x8, 0x80 ;  /* 0x000000000080781c */ /* 0x000fda0003fae170 */
.L_x_78:
[----:B------:R-:W-:Y:S05]  /*10f0*/  BSYNC.RECONVERGENT B0 ;  /* 0x0000000000007941 */ /* 0x000fea0003800200 */
.L_x_77:
[----:B------:R-:W-:-:S03]  /*1100*/  UMOV UR4, 0xffffffff ;  /* 0xffffffff00047882 */ /* 0x000fc60000000000 */
[----:B------:R-:W-:Y:S05]  /*1110*/  BRA.DIV UR4, `(.L_x_82) ;  /* 0x0000005204187947 */ /* 0x000fea000b800000 */
[----:B------:R-:W-:-:S13]  /*1120*/  VOTE.ANY P5, P5 ;  /* 0x0000000000ff7806 */ /* 0x000fda00028a0100 */
.L_x_241:
[----:B------:R-:W-:Y:S05]  /*1130*/  @P5 BRA `(.L_x_83) ;  /* 0x0000004400745947 */ /* 0x000fea0003800000 */
[----:B------:R-:W-:Y:S01]  /*1140*/  LOP3.LUT R2, R39, 0x1f, RZ, 0xc0, !PT ;  /* 0x0000001f27027812 */ /* 0x000fe200078ec0ff */
[----:B------:R-:W-:Y:S01]  /*1150*/  UMOV UR4, 0xffffffff ;  /* 0xffffffff00047882 */ /* 0x000fe20000000000 */
[----:B0-----:R-:W-:Y:S02]  /*1160*/  IMAD R9, R23, 0x4e20, RZ ;  /* 0x00004e2017097824 */ /* 0x001fe400078e02ff */
[----:B------:R-:W-:-:S04]  /*1170*/  ISETP.NE.AND P0, PT, R2, RZ, PT ;  /* 0x000000ff0200720c */ /* 0x000fc80003f05270 */
[----:B-1----:R-:W-:-:S09]  /*1180*/  P2R R3, PR, RZ, 0x1 ;  /* 0x00000001ff037803 */ /* 0x002fd20000000000 */
[----:B------:R-:W0:Y:S04]  /*1190*/  @!P0 LDS R3, [R38+0x138] ;  /* 0x0001380026038984 */ /* 0x000e280000000800 */
[----:B------:R-:W1:Y:S04]  /*11a0*/  @!P0 LDS R5, [R38+0xd0] ;  /* 0x0000d00026058984 */ /* 0x000e680000000800 */
[----:B------:R2:W-:Y:S04]  /*11b0*/  @!P0 STS [R38+0x1a0], R8 ;  /* 0x0001a00826008388 */ /* 0x0005e80000000800 */
[----:B0-----:R2:W-:Y:S04]  /*11c0*/  @!P0 STS [R38+0x1d4], R3 ;  /* 0x0001d40326008388 */ /* 0x0015e80000000800 */
[----:B-1----:R2:W-:Y:S01]  /*11d0*/  @!P0 STS [R38+0x208], R5 ;  /* 0x0002080526008388 */ /* 0x0025e20000000800 */
[----:B------:R-:W-:Y:S05]  /*11e0*/  BRA.DIV UR4, `(.L_x_84) ;  /* 0x0000005204047947 */ /* 0x000fea000b800000 */
[----:B------:R-:W-:Y:S01]  /*11f0*/  NOP ;  /* 0x0000000000007918 */ /* 0x000fe20000000000 */
.L_x_244:
[----:B--2---:R-:W0:Y:S01]  /*1200*/  S2R R5, SR_CgaCtaId ;  /* 0x0000000000057919 */ /* 0x004e220000008800 */
[----:B------:R-:W-:Y:S01]  /*1210*/  MOV R4, 0x400 ;  /* 0x0000040000047802 */ /* 0x000fe20000000f00 */
[----:B------:R-:W1:Y:S01]  /*1220*/  LDC.64 R6, c[0x0][0x3e8] ;  /* 0x0000fa00ff067b82 */ /* 0x000e620000000a00 */
[----:B------:R-:W-:Y:S01]  /*1230*/  BSSY.RECONVERGENT B0, `(.L_x_85) ;  /* 0x000002a000007945 */ /* 0x000fe20003800200 */
[----:B------:R-:W2:Y:S01]  /*1240*/  S2R R3, SR_SWINHI ;  /* 0x0000000000037919 */ /* 0x000ea20000002f00 */
[----:B------:R-:W3:Y:S01]  /*1250*/  LDS R8, [R38+0x208] ;  /* 0x0002080026087984 */ /* 0x000ee20000000800 */
[----:B-1----:R-:W-:Y:S01]  /*1260*/  IMAD.WIDE R6, R9, 0x14, R6 ;  /* 0x0000001409067825 */ /* 0x002fe200078e0206 */
[----:B0-----:R-:W-:-:S04]  /*1270*/  LEA R4, R5, R4, 0x18 ;  /* 0x0000000405047211 */ /* 0x001fc800078ec0ff */
[----:B------:R-:W-:Y:S02]  /*1280*/  MOV R4, R4 ;  /* 0x0000000400047202 */ /* 0x000fe40000000f00 */
[----:B--2---:R-:W-:Y:S01]  /*1290*/  MOV R5, R3 ;  /* 0x0000000300057202 */ /* 0x004fe20000000f00 */
[----:B------:R-:W-:-:S04]  /*12a0*/  IMAD R3, R24, 0x78, RZ ;  /* 0x0000007818037824 */ /* 0x000fc800078e02ff */
[----:B------:R-:W-:-:S03]  /*12b0*/  IMAD.WIDE R4, R3, 0x14, R4 ;  /* 0x0000001403047825 */ /* 0x000fc600078e0204 */
[----:B------:R-:W-:Y:S02]  /*12c0*/  IADD3 R3, P1, PT, R4, 0x23c, RZ ;  /* 0x0000023c04037810 */ /* 0x000fe40007f3e0ff */
[----:B---3--:R-:W-:-:S03]  /*12d0*/  ISETP.GE.AND P0, PT, R8, 0x79, PT ;  /* 0x000000790800780c */ /* 0x008fc60003f06270 */
[----:B------:R-:W-:Y:S01]  /*12e0*/  IMAD.X R29, RZ, RZ, R5, P1 ;  /* 0x000000ffff1d7224 */ /* 0x000fe200008e0605 */
[----:B------:R-:W-:Y:S02]  /*12f0*/  ISETP.GE.AND P1, PT, R25, R8, PT ;  /* 0x000000081900720c */ /* 0x000fe40003f26270 */
[----:B------:R-:W-:Y:S02]  /*1300*/  SEL R28, R3, R6, !P0 ;  /* 0x00000006031c7207 */ /* 0x000fe40004000000 */
[----:B------:R-:W-:-:S09]  /*1310*/  SEL R29, R29, R7, !P0 ;  /* 0x000000071d1d7207 */ /* 0x000fd20004000000 */
[----:B------:R-:W-:Y:S05]  /*1320*/  @P1 BRA `(.L_x_86) ;  /* 0x0000000000681947 */ /* 0x000fea0003800000 */
[----:B------:R-:W-:Y:S01]  /*1330*/  BSSY.RECONVERGENT B1, `(.L_x_86) ;  /* 0x0000019000017945 */ /* 0x000fe20003800200 */
[----:B------:R-:W-:-:S07]  /*1340*/  IMAD.MOV.U32 R3, RZ, RZ, R25 ;  /* 0x000000ffff037224 */ /* 0x000fce00078e0019 */
.L_x_87:
[----:B------:R-:W0:Y:S01]  /*1350*/  LDS.64 R4, [R0] ;  /* 0x0000000000047984 */ /* 0x000e220000000a00 */
[----:B------:R-:W-:Y:S02]  /*1360*/  IMAD.U32 R6, RZ, RZ, UR42 ;  /* 0x0000002aff067e24 */ /* 0x000fe4000f8e00ff */
[----:B------:R-:W-:Y:S01]  /*1370*/  IMAD.U32 R7, RZ, RZ, UR43 ;  /* 0x0000002bff077e24 */ /* 0x000fe2000f8e00ff */
[----:B0-----:R-:W-:-:S04]  /*1380*/  IADD3 R9, P0, PT, R4, R3, RZ ;  /* 0x0000000304097210 */ /* 0x001fc80007f1e0ff */
[----:B------:R-:W-:Y:S01]  /*1390*/  LEA.HI.X.SX32 R4, R3, R5, 0x1, P0 ;  /* 0x0000000503047211 */ /* 0x000fe200000f0eff */
[----:B------:R-:W-:-:S04]  /*13a0*/  IMAD.WIDE.U32 R6, R9, 0x14, R6 ;  /* 0x0000001409067825 */ /* 0x000fc800078e0006 */
[----:B------:R-:W-:-:S04]  /*13b0*/  IMAD R5, R4, 0x14, RZ ;  /* 0x0000001404057824 */ /* 0x000fc800078e02ff */
[----:B------:R-:W-:-:S05]  /*13c0*/  IMAD.IADD R7, R7, 0x1, R5 ;  /* 0x0000000107077824 */ /* 0x000fca00078e0205 */
[----:B------:R-:W2:Y:S04]  /*13d0*/  LDG.E R9, desc[UR38][R6.64] ;  /* 0x0000002606097981 */ /* 0x000ea8000c1e1900 */
[----:B------:R-:W3:Y:S04]  /*13e0*/  LDG.E R11, desc[UR38][R6.64+0x4] ;  /* 0x00000426060b7981 */ /* 0x000ee8000c1e1900 */
[----:B------:R-:W4:Y:S04]  /*13f0*/  LDG.E R13, desc[UR38][R6.64+0x8] ;  /* 0x00000826060d7981 */ /* 0x000f28000c1e1900 */
[----:B------:R-:W5:Y:S04]  /*1400*/  LDG.E R15, desc[UR38][R6.64+0xc] ;  /* 0x00000c26060f7981 */ /* 0x000f68000c1e1900 */
[----:B------:R-:W5:Y:S01]  /*1410*/  LDG.E R21, desc[UR38][R6.64+0x10] ;  /* 0x0000102606157981 */ /* 0x000f62000c1e1900 */
[----:B------:R-:W-:-:S04]  /*1420*/  IMAD.WIDE R4, R3, 0x14, R28 ;  /* 0x0000001403047825 */ /* 0x000fc800078e021c */
[----:B------:R-:W-:Y:S01]  /*1430*/  VIADD R3, R3, 0x20 ;  /* 0x0000002003037836 */ /* 0x000fe20000000000 */
[----:B--2---:R-:W-:Y:S04]  /*1440*/  ST.E desc[UR38][R4.64], R9 ;  /* 0x0000000904007985 */ /* 0x004fe8000c101926 */
[----:B---3--:R-:W-:Y:S04]  /*1450*/  ST.E desc[UR38][R4.64+0x4], R11 ;  /* 0x0000040b04007985 */ /* 0x008fe8000c101926 */
[----:B----4-:R-:W-:Y:S04]  /*1460*/  ST.E desc[UR38][R4.64+0x8], R13 ;  /* 0x0000080d04007985 */ /* 0x010fe8000c101926 */
[----:B-----5:R-:W-:Y:S04]  /*1470*/  ST.E desc[UR38][R4.64+0xc], R15 ;  /* 0x00000c0f04007985 */ /* 0x020fe8000c101926 */
[----:B------:R-:W-:Y:S04]  /*1480*/  ST.E desc[UR38][R4.64+0x10], R21 ;  /* 0x0000101504007985 */ /* 0x000fe8000c101926 */
[----:B------:R-:W0:Y:S02]  /*1490*/  LDS R8, [R38+0x208] ;  /* 0x0002080026087984 */ /* 0x000e240000000800 */
[----:B0-----:R-:W-:-:S13]  /*14a0*/  ISETP.GE.AND P0, PT, R3, R8, PT ;  /* 0x000000080300720c */ /* 0x001fda0003f06270 */
[----:B------:R-:W-:Y:S05]  /*14b0*/  @!P0 BRA `(.L_x_87) ;  /* 0xfffffffc00a48947 */ /* 0x000fea000383ffff */
[----:B------:R-:W-:Y:S05]  /*14c0*/  BSYNC.RECONVERGENT B1 ;  /* 0x0000000000017941 */ /* 0x000fea0003800200 */
.L_x_86:
[----:B------:R-:W-:Y:S05]  /*14d0*/  BSYNC.RECONVERGENT B0 ;  /* 0x0000000000007941 */ /* 0x000fea0003800200 */
.L_x_85:
[----:B------:R-:W-:Y:S01]  /*14e0*/  ISETP.NE.AND P0, PT, R2, RZ, PT ;  /* 0x000000ff0200720c */ /* 0x000fe20003f05270 */
[----:B------:R-:W-:-:S12]  /*14f0*/  BSSY.RECONVERGENT B0, `(.L_x_88) ;  /* 0x000000b000007945 */ /* 0x000fd80003800200 */
[----:B------:R-:W-:Y:S05]  /*1500*/  @P0 BRA `(.L_x_89) ;  /* 0x0000000000240947 */ /* 0x000fea0003800000 */
[----:B------:R-:W-:-:S04]  /*1510*/  IMAD.WIDE R4, R8, 0x14, R28 ;  /* 0x0000001408047825 */ /* 0x000fc800078e021c */
[----:B------:R-:W-:-:S05]  /*1520*/  IMAD.MOV.U32 R9, RZ, RZ, 0x1 ;  /* 0x00000001ff097424 */ /* 0x000fca00078e00ff */
[----:B------:R-:W-:Y:S04]  /*1530*/  ST.E desc[UR38][R4.64+-0x10], R9 ;  /* 0xfffff00904007985 */ /* 0x000fe8000c101926 */
[----:B------:R-:W0:Y:S04]  /*1540*/  LDS R0, [R38+0x1a0] ;  /* 0x0001a00026007984 */ /* 0x000e280000000800 */
[----:B------:R-:W1:Y:S01]  /*1550*/  LDS R6, [R38+0x1d4] ;  /* 0x0001d40026067984 */ /* 0x000e620000000800 */
[----:B0-----:R-:W-:Y:S02]  /*1560*/  VIADD R3, R0, 0x1 ;  /* 0x0000000100037836 */ /* 0x001fe40000000000 */
[----:B-1----:R-:W-:-:S03]  /*1570*/  VIADD R7, R6, 0xffffffff ;  /* 0xffffffff06077836 */ /* 0x002fc60000000000 */
[----:B------:R0:W-:Y:S04]  /*1580*/  STS [R38+0x1a0], R3 ;  /* 0x0001a00326007388 */ /* 0x0001e80000000800 */
[----:B------:R0:W-:Y:S02]  /*1590*/  STS [R38+0x1d4], R7 ;  /* 0x0001d40726007388 */ /* 0x0001e40000000800 */
.L_x_89:
[----:B------:R-:W-:Y:S05]  /*15a0*/  BSYNC.RECONVERGENT B0 ;  /* 0x0000000000007941 */ /* 0x000fea0003800200 */
.L_x_88:
[----:B------:R-:W-:-:S03]  /*15b0*/  UMOV UR4, 0xffffffff ;  /* 0xffffffff00047882 */ /* 0x000fc60000000000 */
[----:B------:R-:W-:Y:S05]  /*15c0*/  BRA.DIV UR4, `(.L_x_90) ;  /* 0x0000004e04287947 */ /* 0x000fea000b800000 */
[----:B------:R-:W-:Y:S01]  /*15d0*/  NOP ;  /* 0x0000000000007918 */ /* 0x000fe20000000000 */
.L_x_247:
[----:B------:R-:W1:Y:S02]  /*15e0*/  LDS R26, [R38+0x208] ;  /* 0x00020800261a7984 */ /* 0x000e640000000800 */
[----:B-1----:R-:W-:-:S06]  /*15f0*/  IMAD.WIDE R30, R26, 0x14, R28 ;  /* 0x000000141a1e7825 */ /* 0x002fcc00078e021c */
[----:B------:R1:W5:Y:S01]  /*1600*/  LD.E R30, desc[UR38][R30.64+-0x14] ;  /* 0xffffec261e1e7980 */ /* 0x000362000c101900 */
[----:B------:R-:W-:Y:S01]  /*1610*/  ISETP.GE.AND P0, PT, R25, R26, PT ;  /* 0x0000001a1900720c */ /* 0x000fe20003f06270 */
[----:B------:R-:W-:-:S12]  /*1620*/  BSSY.RECONVERGENT B8, `(.L_x_91) ;  /* 0x000001f000087945 */ /* 0x000fd80003800200 */
[----:B-1----:R-:W-:Y:S05]  /*1630*/  @P0 BRA `(.L_x_92) ;  /* 0x0000000000740947 */ /* 0x002fea0003800000 */
[----:B------:R-:W-:-:S07]  /*1640*/  IMAD.MOV.U32 R27, RZ, RZ, R25 ;  /* 0x000000ffff1b7224 */ /* 0x000fce00078e0019 */
.L_x_95:
[----:B0-----:R-:W-:Y:S01]  /*1650*/  IMAD.WIDE R44, R27, 0x14, R28 ;  /* 0x000000141b2c7825 */ /* 0x001fe200078e021c */
[----:B------:R-:W1:Y:S01]  /*1660*/  LDC.64 R8, c[0x0][0x468] ;  /* 0x00011a00ff087b82 */ /* 0x000e620000000a00 */
[----:B------:R-:W2:Y:S03]  /*1670*/  LDCU.64 UR4, c[0x0][0x460] ;  /* 0x00008c00ff0477ac */ /* 0x000ea60008000a00 */
[----:B0-----:R-:W1:Y:S02]  /*1680*/  LD.E R3, desc[UR38][R44.64] ;  /* 0x000000262c037980 */ /* 0x001e64000c101900 */
[----:B-1----:R-:W-:-:S05]  /*1690*/  IMAD.WIDE R8, R3, 0x8, R8 ;  /* 0x0000000803087825 */ /* 0x002fca00078e0208 */
[----:B------:R-:W2:Y:S04]  /*16a0*/  LDG.E.64 R10, desc[UR38][R8.64] ;  /* 0x00000026080a7981 */ /* 0x000ea8000c1e1b00 */
[----:B------:R-:W3:Y:S01]  /*16b0*/  LDG.E R3, desc[UR38][R8.64+0x8] ;  /* 0x0000082608037981 */ /* 0x000ee2000c1e1900 */
[----:B-----5:R-:W-:Y:S01]  /*16c0*/  IMAD.MOV.U32 R7, RZ, RZ, R30 ;  /* 0x000000ffff077224 */ /* 0x020fe200078e001e */
[----:B------:R-:W-:Y:S01]  /*16d0*/  MOV R20, 0x1730 ;  /* 0x0000173000147802 */ /* 0x000fe20000000f00 */
[----:B------:R-:W-:Y:S01]  /*16e0*/  IMAD.MOV.U32 R21, RZ, RZ, 0x0 ;  /* 0x00000000ff157424 */ /* 0x000fe200078e00ff */
[----:B--2---:R-:W-:Y:S01]  /*16f0*/  LEA R4, P0, R10, UR4, 0x2 ;  /* 0x000000040a047c11 */ /* 0x004fe2000f8010ff */
[----:B---3--:R-:W-:-:S03]  /*1700*/  IMAD.IADD R6, R3, 0x1, -R10 ;  /* 0x0000000103067824 */ /* 0x008fc600078e0a0a */
[----:B------:R-:W-:-:S09]  /*1710*/  LEA.HI.X R5, R10, UR5, R11, 0x2, P0 ;  /* 0x000000050a057c11 */ /* 0x000fd200080f140b */
[----:B------:R-:W-:Y:S05]  /*1720*/  CALL.REL.NOINC `($_Z12expand_level8GPU_Data$_Z20device_bsearch_arrayPiii) ;  /* 0x00000054005c7944 */ /* 0x000fea0003c00000 */
[----:B------:R-:W-:Y:S01]  /*1730*/  ISETP.NE.AND P0, PT, R4, -0x1, PT ;  /* 0xffffffff0400780c */ /* 0x000fe20003f05270 */
[----:B------:R-:W-:-:S12]  /*1740*/  BSSY.RECONVERGENT B0, `(.L_x_93) ;  /* 0x0000009000007945 */ /* 0x000fd80003800200 */
[----:B------:R-:W-:Y:S05]  /*1750*/  @!P0 BRA `(.L_x_94) ;  /* 0x00000000001c8947 */ /* 0x000fea0003800000 */
[----:B------:R-:W2:Y:S04]  /*1760*/  LD.E R0, desc[UR38][R44.64+0xc] ;  /* 0x00000c262c007980 */ /* 0x000ea8000c101900 */
[----:B------:R-:W3:Y:S01]  /*1770*/  LD.E R4, desc[UR38][R44.64+0x8] ;  /* 0x000008262c047980 */ /* 0x000ee2000c101900 */
[----:B--2---:R-:W-:Y:S02]  /*1780*/  VIADD R3, R0, 0xffffffff ;  /* 0xffffffff00037836 */ /* 0x004fe40000000000 */
[----:B---3--:R-:W-:-:S03]  /*1790*/  VIADD R5, R4, 0x1 ;  /* 0x0000000104057836 */ /* 0x008fc60000000000 */
[----:B------:R0:W-:Y:S04]  /*17a0*/  ST.E desc[UR38][R44.64+0xc], R3 ;  /* 0x00000c032c007985 */ /* 0x0001e8000c101926 */
[----:B------:R0:W-:Y:S04]  /*17b0*/  ST.E desc[UR38][R44.64+0x8], R5 ;  /* 0x000008052c007985 */ /* 0x0001e8000c101926 */
[----:B------:R0:W1:Y:S02]  /*17c0*/  LDS R26, [R38+0x208] ;  /* 0x00020800261a7984 */ /* 0x0000640000000800 */
.L_x_94:
[----:B------:R-:W-:Y:S05]  /*17d0*/  BSYNC.RECONVERGENT B0 ;  /* 0x0000000000007941 */ /* 0x000fea0003800200 */
.L_x_93:
[----:B------:R-:W-:-:S05]  /*17e0*/  VIADD R27, R27, 0x20 ;  /* 0x000000201b1b7836 */ /* 0x000fca0000000000 */
[----:B-1----:R-:W-:-:S13]  /*17f0*/  ISETP.GE.AND P0, PT, R27, R26, PT ;  /* 0x0000001a1b00720c */ /* 0x002fda0003f06270 */
[----:B------:R-:W-:Y:S05]  /*1800*/  @!P0 BRA `(.L_x_95) ;  /* 0xfffffffc00908947 */ /* 0x000fea000383ffff */
.L_x_92:
[----:B------:R-:W-:Y:S05]  /*1810*/  BSYNC.RECONVERGENT B8 ;  /* 0x0000000000087941 */ /* 0x000fea0003800200 */
.L_x_91:
[----:B------:R-:W-:-:S03]  /*1820*/  UMOV UR4, 0xffffffff ;  /* 0xffffffff00047882 */ /* 0x000fc60000000000 */
[----:B------:R-:W-:Y:S05]  /*1830*/  BRA.DIV UR4, `(.L_x_96) ;  /* 0x0000004a04a87947 */ /* 0x000fea000b800000 */
[----:B------:R-:W-:Y:S01]  /*1840*/  NOP ;  /* 0x0000000000007918 */ /* 0x000fe20000000000 */
.L_x_250:
[----:B------:R-:W1:Y:S01]  /*1850*/  LDS R0, [R38+0x1d4] ;  /* 0x0001d40026007984 */ /* 0x000e620000000800 */
[----:B------:R-:W-:Y:S03]  /*1860*/  BSSY B0, `(.L_x_97) ;  /* 0x0000068000007945 */ /* 0x000fe60003800000 */
[----:B------:R2:W3:Y:S01]  /*1870*/  LDS R6, [R38+0x1a0] ;  /* 0x0001a00026067984 */ /* 0x0004e20000000800 */
[----:B-1----:R-:W-:-:S13]  /*1880*/  ISETP.GE.AND P0, PT, R0, RZ, PT ;  /* 0x000000ff0000720c */ /* 0x002fda0003f06270 */
[----:B--23--:R-:W-:Y:S05]  /*1890*/  @!P0 BRA `(.L_x_98) ;  /* 0x0000000400908947 */ /* 0x00cfea0003800000 */
[----:B------:R-:W-:Y:S01]  /*18a0*/  BSSY B1, `(.L_x_99) ;  /* 0x0000062000017945 */ /* 0x000fe20003800000 */
[----:B------:R-:W-:Y:S01]  /*18b0*/  SHF.R.S32.HI R10, RZ, 0x1f, R6 ;  /* 0x0000001fff0a7819 */ /* 0x000fe20000011406 */
[----:B0-----:R-:W-:-:S07]  /*18c0*/  IMAD.MOV.U32 R3, RZ, RZ, RZ ;  /* 0x000000ffff037224 */ /* 0x001fce00078e00ff */
.L_x_109:
[C---:B0-----:R-:W-:Y:S01]  /*18d0*/  LOP3.LUT R4, R3.reuse, 0x1, RZ, 0xc0, !PT ;  /* 0x0000000103047812 */ /* 0x041fe200078ec0ff */
[----:B------:R-:W-:Y:S01]  /*18e0*/  BSSY.RECONVERGENT B2, `(.L_x_100) ;  /* 0x0000059000027945 */ /* 0x000fe20003800200 */
[C---:B------:R-:W-:Y:S01]  /*18f0*/  ISETP.NE.AND P3, PT, R3.reuse, R0, PT ;  /* 0x000000000300720c */ /* 0x040fe20003f65270 */
[----:B------:R-:W-:Y:S02]  /*1900*/  VIADD R3, R3, 0x1 ;  /* 0x0000000103037836 */ /* 0x000fe40000000000 */
[----:B------:R-:W-:-:S05]  /*1910*/  IMAD R5, R25, 0x2, R4 ;  /* 0x0000000219057824 */ /* 0x000fca00078e0204 */
[----:B------:R-:W-:-:S13]  /*1920*/  ISETP.GE.AND P0, PT, R5, R0, PT ;  /* 0x000000000500720c */ /* 0x000fda0003f06270 */
[----:B-----5:R-:W-:Y:S05]  /*1930*/  @P0 BRA `(.L_x_101) ;  /* 0x00000004004c0947 */ /* 0x020fea0003800000 */
[----:B------:R-:W-:-:S07]  /*1940*/  IMAD.MOV.U32 R7, RZ, RZ, R5 ;  /* 0x000000ffff077224 */ /* 0x000fce00078e0005 */
.L_x_107:
[----:B0-----:R-:W-:-:S04]  /*1950*/  IADD3 R5, P0, PT, R7, R6, RZ ;  /* 0x0000000607057210 */ /* 0x001fc80007f1e0ff */
[----:B-----5:R-:W-:Y:S01]  /*1960*/  LEA.HI.X.SX32 R8, R7, R10, 0x1, P0 ;  /* 0x0000000a07087211 */ /* 0x020fe200000f0eff */
[----:B------:R-:W-:-:S04]  /*1970*/  IMAD.WIDE.U32 R4, R5, 0x14, R28 ;  /* 0x0000001405047825 */ /* 0x000fc800078e001c */
[----:B------:R-:W-:-:S04]  /*1980*/  IMAD R9, R8, 0x14, RZ ;  /* 0x0000001408097824 */ /* 0x000fc800078e02ff */
[----:B------:R-:W-:-:S05]  /*1990*/  IMAD.IADD R5, R5, 0x1, R9 ;  /* 0x0000000105057824 */ /* 0x000fca00078e0209 */
[----:B------:R-:W2:Y:S04]  /*19a0*/  LD.E R12, desc[UR38][R4.64+0x4] ;  /* 0x00000426040c7980 */ /* 0x000ea8000c101900 */
[----:B------:R-:W3:Y:S04]  /*19b0*/  LD.E R21, desc[UR38][R4.64+-0x10] ;  /* 0xfffff02604157980 */ /* 0x000ee8000c101900 */
[----:B-----5:R0:W5:Y:S04]  /*19c0*/  LD.E R15, desc[UR38][R4.64+-0x14] ;  /* 0xffffec26040f7980 */ /* 0x020168000c101900 */
[----:B------:R0:W5:Y:S01]  /*19d0*/  LD.E R8, desc[UR38][R4.64] ;  /* 0x0000002604087980 */ /* 0x000162000c101900 */
[----:B------:R-:W-:Y:S01]  /*19e0*/  VIADD R7, R7, 0x40 ;  /* 0x0000004007077836 */ /* 0x000fe20000000000 */
[----:B------:R-:W-:Y:S04]  /*19f0*/  BSSY.RECONVERGENT B3, `(.L_x_102) ;  /* 0x0000046000037945 */ /* 0x000fe80003800200 */
[----:B------:R-:W-:-:S02]  /*1a00*/  ISETP.GE.AND P4, PT, R7, R0, PT ;  /* 0x000000000700720c */ /* 0x000fc40003f86270 */
[----:B--2---:R-:W-:Y:S02]  /*1a10*/  ISETP.NE.AND P0, PT, R12, 0x1, PT ;  /* 0x000000010c00780c */ /* 0x004fe40003f05270 */
[----:B---3--:R-:W-:-:S13]  /*1a20*/  ISETP.EQ.AND P1, PT, R21, 0x1, PT ;  /* 0x000000011500780c */ /* 0x008fda0003f22270 */
[----:B0-----:R-:W-:Y:S05]  /*1a30*/  @P0 BRA P1, `(.L_x_103) ;  /* 0x0000000400040947 */ /* 0x001fea0000800000 */
[----:B------:R0:W5:Y:S04]  /*1a40*/  LD.E R27, desc[UR38][R4.64+-0xc] ;  /* 0xfffff426041b7980 */ /* 0x000168000c101900 */
[----:B------:R0:W5:Y:S04]  /*1a50*/  LD.E R31, desc[UR38][R4.64+-0x8] ;  /* 0xfffff826041f7980 */ /* 0x000168000c101900 */
[----:B------:R0:W5:Y:S01]  /*1a60*/  LD.E R33, desc[UR38][R4.64+-0x4] ;  /* 0xfffffc2604217980 */ /* 0x000162000c101900 */
[----:B------:R-:W-:Y:S01]  /*1a70*/  ISETP.NE.AND P1, PT, R21, 0x1, PT ;  /* 0x000000011500780c */ /* 0x000fe20003f25270 */
[----:B------:R-:W-:Y:S01]  /*1a80*/  BSSY.RELIABLE B4, `(.L_x_104) ;  /* 0x000002f000047945 */ /* 0x000fe20003800100 */
[----:B------:R-:W-:-:S13]  /*1a90*/  ISETP.EQ.AND P2, PT, R12, 0x1, PT ;  /* 0x000000010c00780c */ /* 0x000fda0003f42270 */
[----:B0-----:R-:W-:Y:S05]  /*1aa0*/  @P1 BRA P2, `(.L_x_105) ;  /* 0x0000000000b01947 */ /* 0x001fea0001000000 */
[----:B------:R-:W-:Y:S02]  /*1ab0*/  ISETP.NE.AND P1, PT, R12, 0x2, PT ;  /* 0x000000020c00780c */ /* 0x000fe40003f25270 */
[----:B------:R-:W-:-:S13]  /*1ac0*/  ISETP.EQ.AND P2, PT, R21, 0x2, PT ;  /* 0x000000021500780c */ /* 0x000fda0003f42270 */
[----:B------:R-:W-:Y:S05]  /*1ad0*/  @P1 BREAK.RELIABLE P2, B4 ;  /* 0x0000000000041942 */ /* 0x000fea0001000100 */
[----:B------:R-:W-:Y:S05]  /*1ae0*/  @P1 BRA P2, `(.L_x_103) ;  /* 0x0000000000d81947 */ /* 0x000fea0001000000 */
[----:B------:R-:W-:Y:S02]  /*1af0*/  ISETP.NE.AND P1, PT, R12, 0x2, PT ;  /* 0x000000020c00780c */ /* 0x000fe40003f25270 */
[----:B------:R-:W-:-:S13]  /*1b00*/  ISETP.NE.AND P2, PT, R21, 0x2, PT ;  /* 0x000000021500780c */ /* 0x000fda0003f45270 */
[----:B------:R-:W-:Y:S05]  /*1b10*/  @!P1 BRA P2, `(.L_x_105) ;  /* 0x0000000000949947 */ /* 0x000fea0001000000 */
[----:B------:R-:W-:Y:S02]  /*1b20*/  ISETP.NE.AND P1, PT, R12, 0x4, PT ;  /* 0x000000040c00780c */ /* 0x000fe40003f25270 */
[----:B------:R-:W-:-:S13]  /*1b30*/  ISETP.EQ.AND P2, PT, R21, 0x4, PT ;  /* 0x000000041500780c */ /* 0x000fda0003f42270 */
[----:B------:R-:W-:Y:S05]  /*1b40*/  @P1 BREAK.RELIABLE P2, B4 ;  /* 0x0000000000041942 */ /* 0x000fea0001000100 */
[----:B------:R-:W-:Y:S05]  /*1b50*/  @P1 BRA P2, `(.L_x_103) ;  /* 0x0000000000bc1947 */ /* 0x000fea0001000000 */
[----:B------:R-:W-:Y:S02]  /*1b60*/  ISETP.NE.AND P1, PT, R12, 0x4, PT ;  /* 0x000000040c00780c */ /* 0x000fe40003f25270 */
[----:B------:R-:W-:-:S13]  /*1b70*/  ISETP.NE.AND P2, PT, R21, 0x4, PT ;  /* 0x000000041500780c */ /* 0x000fda0003f45270 */
[----:B------:R-:W-:Y:S05]  /*1b80*/  @!P1 BRA P2, `(.L_x_105) ;  /* 0x0000000000789947 */ /* 0x000fea0001000000 */
[----:B------:R-:W-:Y:S02]  /*1b90*/  ISETP.NE.AND P1, PT, R12, RZ, PT ;  /* 0x000000ff0c00720c */ /* 0x000fe40003f25270 */
[----:B------:R-:W-:-:S13]  /*1ba0*/  ISETP.EQ.AND P2, PT, R21, RZ, PT ;  /* 0x000000ff1500720c */ /* 0x000fda0003f42270 */
[----:B------:R-:W-:Y:S05]  /*1bb0*/  @P1 BREAK.RELIABLE P2, B4 ;  /* 0x0000000000041942 */ /* 0x000fea0001000100 */
[----:B------:R-:W-:Y:S05]  /*1bc0*/  @P1 BRA P2, `(.L_x_103) ;  /* 0x0000000000a01947 */ /* 0x000fea0001000000 */
[----:B------:R-:W-:Y:S02]  /*1bd0*/  ISETP.NE.AND P1, PT, R12, RZ, PT ;  /* 0x000000ff0c00720c */ /* 0x000fe40003f25270 */
[----:B------:R-:W-:-:S13]  /*1be0*/  ISETP.NE.AND P2, PT, R21, RZ, PT ;  /* 0x000000ff1500720c */ /* 0x000fda0003f45270 */
[----:B------:R-:W-:Y:S05]  /*1bf0*/  @!P1 BRA P2, `(.L_x_105) ;  /* 0x00000000005c9947 */ /* 0x000fea0001000000 */
[----:B------:R-:W-:Y:S02]  /*1c00*/  ISETP.NE.AND P1, PT, R12, 0x3, PT ;  /* 0x000000030c00780c */ /* 0x000fe40003f25270 */
[----:B------:R-:W-:-:S13]  /*1c10*/  ISETP.EQ.AND P2, PT, R21, 0x3, PT ;  /* 0x000000031500780c */ /* 0x000fda0003f42270 */
[----:B------:R-:W-:Y:S05]  /*1c20*/  @P1 BREAK.RELIABLE P2, B4 ;  /* 0x0000000000041942 */ /* 0x000fea0001000100 */
[----:B------:R-:W-:Y:S05]  /*1c30*/  @P1 BRA P2, `(.L_x_103) ;  /* 0x0000000000841947 */ /* 0x000fea0001000000 */
[----:B------:R-:W-:Y:S02]  /*1c40*/  ISETP.NE.AND P2, PT, R12, 0x3, PT ;  /* 0x000000030c00780c */ /* 0x000fe40003f45270 */
[C---:B------:R-:W-:Y:S02]  /*1c50*/  ISETP.EQ.AND P1, PT, R21.reuse, -0x1, P0 ;  /* 0xffffffff1500780c */ /* 0x040fe40000722270 */
[----:B------:R-:W-:-:S04]  /*1c60*/  ISETP.NE.AND P2, PT, R21, 0x3, !P2 ;  /* 0x000000031500780c */ /* 0x000fc80005745270 */
[----:B------:R-:W-:-:S13]  /*1c70*/  PLOP3.LUT P1, PT, P2, P1, PT, 0xf8, 0x8f ;  /* 0x00000000008f781c */ /* 0x000fda0001723f70 */
[----:B------:R-:W-:Y:S05]  /*1c80*/  @P1 BRA `(.L_x_105) ;  /* 0x0000000000381947 */ /* 0x000fea0003800000 */
[----:B------:R-:W-:Y:S02]  /*1c90*/  ISETP.NE.AND P1, PT, R12, -0x1, PT ;  /* 0xffffffff0c00780c */ /* 0x000fe40003f25270 */
[----:B------:R-:W-:-:S13]  /*1ca0*/  ISETP.NE.AND P2, PT, R21, -0x1, PT ;  /* 0xffffffff1500780c */ /* 0x000fda0003f45270 */
[----:B------:R-:W-:Y:S05]  /*1cb0*/  @!P1 BREAK.RELIABLE P2, B4 ;  /* 0x0000000000049942 */ /* 0x000fea0001000100 */
[----:B------:R-:W-:Y:S05]  /*1cc0*/  @!P1 BRA P2, `(.L_x_103) ;  /* 0x0000000000609947 */ /* 0x000fea0001000000 */
[----:B------:R-:W-:-:S13]  /*1cd0*/  ISETP.NE.OR P0, PT, R21, 0x1, P0 ;  /* 0x000000011500780c */ /* 0x000fda0000705670 */
[----:B------:R-:W-:Y:S05]  /*1ce0*/  @P0 BRA `(.L_x_106) ;  /* 0x0000000000100947 */ /* 0x000fea0003800000 */
[----:B-----5:R-:W-:-:S13]  /*1cf0*/  ISETP.GT.AND P0, PT, R15, R8, PT ;  /* 0x000000080f00720c */ /* 0x020fda0003f04270 */
[----:B------:R-:W-:Y:S05]  /*1d00*/  @!P0 BREAK.RELIABLE B4 ;  /* 0x0000000000048942 */ /* 0x000fea0003800100 */
[----:B------:R-:W-:Y:S05]  /*1d10*/  @P0 BRA `(.L_x_105) ;  /* 0x0000000000140947 */ /* 0x000fea0003800000 */
[----:B------:R-:W-:Y:S05]  /*1d20*/  BRA `(.L_x_103) ;  /* 0x0000000000487947 */ /* 0x000fea0003800000 */
.L_x_106:
[----:B------:R-:W-:-:S04]  /*1d30*/  LOP3.LUT P0, RZ, R21, R12, RZ, 0xfc, !PT ;  /* 0x0000000c15ff7212 */ /* 0x000fc8000780fcff */
[----:B-----5:R-:W-:-:S13]  /*1d40*/  ISETP.GE.OR P0, PT, R15, R8, P0 ;  /* 0x000000080f00720c */ /* 0x020fda0000706670 */
[----:B------:R-:W-:Y:S05]  /*1d50*/  @P0 BREAK.RELIABLE B4 ;  /* 0x0000000000040942 */ /* 0x000fea0003800100 */
[----:B------:R-:W-:Y:S05]  /*1d60*/  @P0 BRA `(.L_x_103) ;  /* 0x0000000000380947 */ /* 0x000fea0003800000 */
.L_x_105:
[----:B------:R-:W-:Y:S05]  /*1d70*/  BSYNC.RELIABLE B4 ;  /* 0x0000000000047941 */ /* 0x000fea0003800100 */
.L_x_104:
[----:B------:R-:W2:Y:S04]  /*1d80*/  LD.E R9, desc[UR38][R4.64+0x8] ;  /* 0x0000082604097980 */ /* 0x000ea8000c101900 */
[----:B------:R-:W3:Y:S04]  /*1d90*/  LD.E R11, desc[UR38][R4.64+0xc] ;  /* 0x00000c26040b7980 */ /* 0x000ee8000c101900 */
[----:B------:R-:W4:Y:S04]  /*1da0*/  LD.E R13, desc[UR38][R4.64+0x10] ;  /* 0x00001026040d7980 */ /* 0x000f28000c101900 */
[----:B-----5:R0:W-:Y:S04]  /*1db0*/  ST.E desc[UR38][R4.64+-0x14], R8 ;  /* 0xffffec0804007985 */ /* 0x0201e8000c101926 */
[----:B------:R0:W-:Y:S04]  /*1dc0*/  ST.E desc[UR38][R4.64+-0x10], R12 ;  /* 0xfffff00c04007985 */ /* 0x0001e8000c101926 */
[----:B------:R0:W-:Y:S04]  /*1dd0*/  ST.E desc[UR38][R4.64], R15 ;  /* 0x0000000f04007985 */ /* 0x0001e8000c101926 */
[----:B------:R0:W-:Y:S04]  /*1de0*/  ST.E desc[UR38][R4.64+0x4], R21 ;  /* 0x0000041504007985 */ /* 0x0001e8000c101926 */
[----:B------:R0:W-:Y:S04]  /*1df0*/  ST.E desc[UR38][R4.64+0x8], R27 ;  /* 0x0000081b04007985 */ /* 0x0001e8000c101926 */
[----:B------:R0:W-:Y:S04]  /*1e00*/  ST.E desc[UR38][R4.64+0xc], R31 ;  /* 0x00000c1f04007985 */ /* 0x0001e8000c101926 */
[----:B------:R0:W-:Y:S04]  /*1e10*/  ST.E desc[UR38][R4.64+0x10], R33 ;  /* 0x0000102104007985 */ /* 0x0001e8000c101926 */
[----:B--2---:R0:W-:Y:S04]  /*1e20*/  ST.E desc[UR38][R4.64+-0xc], R9 ;  /* 0xfffff40904007985 */ /* 0x0041e8000c101926 */
[----:B---3--:R0:W-:Y:S04]  /*1e30*/  ST.E desc[UR38][R4.64+-0x8], R11 ;  /* 0xfffff80b04007985 */ /* 0x0081e8000c101926 */
[----:B----4-:R0:W-:Y:S02]  /*1e40*/  ST.E desc[UR38][R4.64+-0x4], R13 ;  /* 0xfffffc0d04007985 */ /* 0x0101e4000c101926 */
.L_x_103:
[----:B------:R-:W-:Y:S05]  /*1e50*/  BSYNC.RECONVERGENT B3 ;  /* 0x0000000000037941 */ /* 0x000fea0003800200 */
.L_x_102:
[----:B------:R-:W-:Y:S05]  /*1e60*/  @!P4 BRA `(.L_x_107) ;  /* 0xfffffff800b8c947 */ /* 0x000fea000383ffff */
.L_x_101:
[----:B------:R-:W-:Y:S05]  /*1e70*/  BSYNC.RECONVERGENT B2 ;  /* 0x0000000000027941 */ /* 0x000fea0003800200 */
.L_x_100:
[----:B------:R-:W-:-:S03]  /*1e80*/  UMOV UR4, 0xffffffff ;  /* 0xffffffff00047882 */ /* 0x000fc60000000000 */
[----:B------:R-:W-:Y:S05]  /*1e90*/  BRA.DIV UR4, `(.L_x_108) ;  /* 0x00000046042c7947 */ /* 0x000fea000b800000 */
[----:B------:R-:W-:Y:S01]  /*1ea0*/  NOP ;  /* 0x0000000000007918 */ /* 0x000fe20000000000 */
.L_x_253:
[----:B------:R-:W-:Y:S05]  /*1eb0*/  @P3 BRA `(.L_x_109) ;  /* 0xfffffff800843947 */ /* 0x000fea000383ffff */
[----:B------:R-:W-:Y:S05]  /*1ec0*/  BSYNC B1 ;  /* 0x0000000000017941 */ /* 0x000fea0003800000 */
.L_x_99:
[----:B------:R1:W2:Y:S02]  /*1ed0*/  LDS R6, [R38+0x1a0] ;  /* 0x0001a00026067984 */ /* 0x0002a40000000800 */
.L_x_98:
[----:B------:R-:W-:Y:S05]  /*1ee0*/  BSYNC B0 ;  /* 0x0000000000007941 */ /* 0x000fea0003800000 */
.L_x_97:
[----:B0----5:R-:W0:Y:S01]  /*1ef0*/  LDS R27, [R38+0x208] ;  /* 0x00020800261b7984 */ /* 0x021e220000000800 */
[----:B--2---:R-:W-:Y:S01]  /*1f00*/  IMAD.IADD R26, R25, 0x1, R6 ;  /* 0x00000001191a7824 */ /* 0x004fe200078e0206 */
[----:B------:R-:W-:Y:S01]  /*1f10*/  BSSY.RECONVERGENT B8, `(.L_x_110) ;  /* 0x000001a000087945 */ /* 0x000fe20003800200 */
[----:B------:R-:W-:-:S03]  /*1f20*/  IMAD.MOV.U32 R25, RZ, RZ, RZ ;  /* 0x000000ffff197224 */ /* 0x000fc600078e00ff */
[----:B0-----:R-:W-:-:S13]  /*1f30*/  ISETP.GE.AND P0, PT, R26, R27, PT ;  /* 0x0000001b1a00720c */ /* 0x001fda0003f06270 */
[----:B------:R-:W-:Y:S05]  /*1f40*/  @P0 BRA `(.L_x_111) ;  /* 0x0000000000580947 */ /* 0x000fea0003800000 */
[----:B------:R-:W-:-:S07]  /*1f50*/  IMAD.MOV.U32 R25, RZ, RZ, RZ ;  /* 0x000000ffff197224 */ /* 0x000fce00078e00ff */
.L_x_112:
[----:B------:R-:W0:Y:S01]  /*1f60*/  LDC.64 R10, c[0x0][0x478] ;  /* 0x00011e00ff0a7b82 */ /* 0x000e220000000a00 */
[----:B------:R-:W-:Y:S01]  /*1f70*/  IMAD.WIDE R44, R26, 0x14, R28 ;  /* 0x000000141a2c7825 */ /* 0x000fe200078e021c */
[----:B------:R-:W2:Y:S04]  /*1f80*/  LDCU.64 UR4, c[0x0][0x470] ;  /* 0x00008e00ff0477ac */ /* 0x000ea80008000a00 */
[----:B------:R3:W5:Y:S01]  /*1f90*/  LD.E R7, desc[UR38][R44.64] ;  /* 0x000000262c077980 */ /* 0x000762000c101900 */
[----:B0-----:R-:W-:-:S05]  /*1fa0*/  IMAD.WIDE R10, R30, 0x8, R10 ;  /* 0x000000081e0a7825 */ /* 0x001fca00078e020a */
[----:B------:R-:W2:Y:S04]  /*1fb0*/  LDG.E.64 R8, desc[UR38][R10.64] ;  /* 0x000000260a087981 */ /* 0x000ea8000c1e1b00 */
[----:B------:R-:W4:Y:S01]  /*1fc0*/  LDG.E R3, desc[UR38][R10.64+0x8] ;  /* 0x000008260a037981 */ /* 0x000f22000c1e1900 */
[----:B------:R-:W-:Y:S01]  /*1fd0*/  MOV R20, 0x2030 ;  /* 0x0000203000147802 */ /* 0x000fe20000000f00 */
[----:B------:R-:W-:Y:S01]  /*1fe0*/  IMAD.MOV.U32 R21, RZ, RZ, 0x0 ;  /* 0x00000000ff157424 */ /* 0x000fe200078e00ff */
[----:B--2---:R-:W-:Y:S01]  /*1ff0*/  LEA R4, P0, R8, UR4, 0x2 ;  /* 0x0000000408047c11 */ /* 0x004fe2000f8010ff */
[----:B----4-:R-:W-:-:S03]  /*2000*/  IMAD.IADD R6, R3, 0x1, -R8 ;  /* 0x0000000103067824 */ /* 0x010fc600078e0a08 */
[----:B---3--:R-:W-:-:S09]  /*2010*/  LEA.HI.X R5, R8, UR5, R9, 0x2, P0 ;  /* 0x0000000508057c11 */ /* 0x008fd200080f1409 */
[----:B-1---5:R-:W-:Y:S05]  /*2020*/  CALL.REL.NOINC `($_Z12expand_level8GPU_Data$_Z20device_bsearch_arrayPiii) ;  /* 0x0000004c001c7944 */ /* 0x022fea0003c00000 */
[----:B------:R-:W-:Y:S01]  /*2030*/  ISETP.NE.AND P0, PT, R4, -0x1, PT ;  /* 0xffffffff0400780c */ /* 0x000fe20003f05270 */
[----:B------:R-:W-:-:S12]  /*2040*/  VIADD R26, R26, 0x20 ;  /* 0x000000201a1a7836 */ /* 0x000fd80000000000 */
[----:B------:R-:W-:Y:S02]  /*2050*/  @!P0 IMAD.MOV.U32 R3, RZ, RZ, -0x1 ;  /* 0xffffffffff038424 */ /* 0x000fe400078e00ff */
[----:B------:R-:W-:-:S03]  /*2060*/  @!P0 VIADD R25, R25, 0x1 ;  /* 0x0000000119198836 */ /* 0x000fc60000000000 */
[----:B------:R-:W-:Y:S04]  /*2070*/  @!P0 ST.E desc[UR38][R44.64+0x4], R3 ;  /* 0x000004032c008985 */ /* 0x000fe8000c101926 */
[----:B------:R-:W0:Y:S02]  /*2080*/  @!P0 LDS R27, [R38+0x208] ;  /* 0x00020800261b8984 */ /* 0x000e240000000800 */
[----:B0-----:R-:W-:-:S13]  /*2090*/  ISETP.GE.AND P1, PT, R26, R27, PT ;  /* 0x0000001b1a00720c */ /* 0x001fda0003f26270 */
[----:B------:R-:W-:Y:S05]  /*20a0*/  @!P1 BRA `(.L_x_112) ;  /* 0xfffffffc00ac9947 */ /* 0x000fea000383ffff */
.L_x_111:
[----:B------:R-:W-:Y:S05]  /*20b0*/  BSYNC.RECONVERGENT B8 ;  /* 0x0000000000087941 */ /* 0x000fea0003800200 */
.L_x_110:
[----:B------:R-:W-:-:S03]  /*20c0*/  UMOV UR4, 0xffffffff ;  /* 0xffffffff00047882 */ /* 0x000fc60000000000 */
[----:B------:R-:W-:Y:S05]  /*20d0*/  BRA.DIV UR4, `(.L_x_113) ;  /* 0x0000004204b87947 */ /* 0x000fea000b800000 */
[----:B------:R-:W0:Y:S02]  /*20e0*/  SHFL.BFLY PT, R14, R25, 0x1, 0x1f ;  /* 0x0c201f00190e7f89 */ /* 0x000e2400000e0000 */
[----:B0-----:R-:W-:-:S05]  /*20f0*/  IMAD.IADD R13, R14, 0x1, R25 ;  /* 0x000000010e0d7824 */ /* 0x001fca00078e0219 */
[----:B------:R-:W0:Y:S02]  /*2100*/  SHFL.BFLY PT, R14, R13, 0x2, 0x1f ;  /* 0x0c401f000d0e7f89 */ /* 0x000e2400000e0000 */
[----:B0-----:R-:W-:-:S05]  /*2110*/  IMAD.IADD R0, R13, 0x1, R14 ;  /* 0x000000010d007824 */ /* 0x001fca00078e020e */
[----:B------:R-:W0:Y:S02]  /*2120*/  SHFL.BFLY PT, R14, R0, 0x4, 0x1f ;  /* 0x0c801f00000e7f89 */ /* 0x000e2400000e0000 */
[----:B0-----:R-:W-:-:S05]  /*2130*/  IMAD.IADD R3, R0, 0x1, R14 ;  /* 0x0000000100037824 */ /* 0x001fca00078e020e */
[----:B------:R-:W0:Y:S02]  /*2140*/  SHFL.BFLY PT, R14, R3, 0x8, 0x1f ;  /* 0x0d001f00030e7f89 */ /* 0x000e2400000e0000 */
[----:B0-----:R-:W-:-:S05]  /*2150*/  IMAD.IADD R26, R3, 0x1, R14 ;  /* 0x00000001031a7824 */ /* 0x001fca00078e020e */
[----:B------:R0:W2:Y:S02]  /*2160*/  SHFL.BFLY PT, R14, R26, 0x10, 0x1f ;  /* 0x0e001f001a0e7f89 */ /* 0x0000a400000e0000 */
.L_x_260:
[----:B------:R-:W3:Y:S01]  /*2170*/  LDS R0, [R38+0x1d4] ;  /* 0x0001d40026007984 */ /* 0x000ee20000000800 */
[----:B------:R-:W-:Y:S01]  /*2180*/  BSSY B0, `(.L_x_114) ;  /* 0x000006c000007945 */ /* 0x000fe20003800000 */
[----:B0-2---:R-:W-:Y:S01]  /*2190*/  IMAD.IADD R26, R26, 0x1, R14 ;  /* 0x000000011a1a7824 */ /* 0x005fe200078e020e */
[----:B---3--:R-:W-:-:S13]  /*21a0*/  ISETP.GE.AND P0, PT, R0, 0x1, PT ;  /* 0x000000010000780c */ /* 0x008fda0003f06270 */
[----:B------:R-:W-:Y:S05]  /*21b0*/  @!P0 BRA `(.L_x_115) ;  /* 0x0000000400a08947 */ /* 0x000fea0003800000 */
[----:B------:R0:W2:Y:S01]  /*21c0*/  LDS R3, [R38+0x1a0] ;  /* 0x0001a00026037984 */ /* 0x0000a20000000800 */
[----:B------:R-:W-:Y:S01]  /*21d0*/  BSSY B1, `(.L_x_116) ;  /* 0x0000065000017945 */ /* 0x000fe20003800000 */
[----:B------:R-:W-:Y:S02]  /*21e0*/  VIADD R6, R0, 0xffffffff ;  /* 0xffffffff00067836 */ /* 0x000fe40000000000 */
[----:B------:R-:W-:-:S07]  /*21f0*/  IMAD.MOV.U32 R7, RZ, RZ, RZ ;  /* 0x000000ffff077224 */ /* 0x000fce00078e00ff */
.L_x_126:
[----:B------:R-:W-:Y:S01]  /*2200*/  LOP3.LUT R8, R16, 0xffffffe0, RZ, 0xc0, !PT ;  /* 0xffffffe010087812 */ /* 0x000fe200078ec0ff */
[----:B------:R-:W-:Y:S01]  /*2210*/  BSSY.RECONVERGENT B2, `(.L_x_117) ;  /* 0x000005c000027945 */ /* 0x000fe20003800200 */
[C---:B0-----:R-:W-:Y:S01]  /*2220*/  LOP3.LUT R4, R7.reuse, 0x1, RZ, 0xc0, !PT ;  /* 0x0000000107047812 */ /* 0x041fe200078ec0ff */
[----:B------:R-:W-:Y:S02]  /*2230*/  VIADD R7, R7, 0x1 ;  /* 0x0000000107077836 */ /* 0x000fe40000000000 */
[----:B------:R-:W-:-:S03]  /*2240*/  IMAD.IADD R5, R39, 0x1, -R8 ;  /* 0x0000000127057824 */ /* 0x000fc600078e0a08 */
[----:B------:R-:W-:Y:S01]  /*2250*/  ISETP.NE.AND P3, PT, R7, R0, PT ;  /* 0x000000000700720c */ /* 0x000fe20003f65270 */
[----:B------:R-:W-:-:S05]  /*2260*/  IMAD R5, R5, 0x2, R4 ;  /* 0x0000000205057824 */ /* 0x000fca00078e0204 */
[----:B------:R-:W-:-:S13]  /*2270*/  ISETP.GE.AND P0, PT, R5, R6, PT ;  /* 0x000000060500720c */ /* 0x000fda0003f06270 */
[----:B-----5:R-:W-:Y:S05]  /*2280*/  @P0 BRA `(.L_x_118) ;  /* 0x0000000400500947 */ /* 0x020fea0003800000 */
[----:B------:R-:W-:-:S07]  /*2290*/  IMAD.MOV.U32 R8, RZ, RZ, R5 ;  /* 0x000000ffff087224 */ /* 0x000fce00078e0005 */
.L_x_124:
[----:B0-----:R-:W-:Y:S02]  /*22a0*/  SHF.R.S32.HI R4, RZ, 0x1f, R8 ;  /* 0x0000001fff047819 */ /* 0x001fe40000011408 */
[----:B--2---:R-:W-:-:S04]  /*22b0*/  IADD3 R5, P0, PT, R3, R8, RZ ;  /* 0x0000000803057210 */ /* 0x004fc80007f1e0ff */
[----:B------:R-:W-:Y:S01]  /*22c0*/  LEA.HI.X.SX32 R9, R3, R4, 0x1, P0 ;  /* 0x0000000403097211 */ /* 0x000fe200000f0eff */
        /* <DEDUP_REMOVED lines=12> */
[----:B----4-:R-:W-:Y:S05]  /*2390*/  @P0 BRA P1, `(.L_x_120) ;  /* 0x0000000400040947 */ /* 0x010fea0000800000 */
[----:B------:R2:W5:Y:S04]  /*23a0*/  LD.E R25, desc[UR38][R4.64+0x8] ;  /* 0x0000082604197980 */ /* 0x000568000c101900 */
[----:B------:R2:W5:Y:S04]  /*23b0*/  LD.E R27, desc[UR38][R4.64+0xc] ;  /* 0x00000c26041b7980 */ /* 0x000568000c101900 */
[----:B------:R2:W5:Y:S01]  /*23c0*/  LD.E R31, desc[UR38][R4.64+0x10] ;  /* 0x00001026041f7980 */ /* 0x000562000c101900 */
[----:B------:R-:W-:Y:S01]  /*23d0*/  ISETP.NE.AND P1, PT, R21, 0x1, PT ;  /* 0x000000011500780c */ /* 0x000fe20003f25270 */
[----:B------:R-:W-:Y:S01]  /*23e0*/  BSSY.RELIABLE B4, `(.L_x_121) ;  /* 0x000002f000047945 */ /* 0x000fe20003800100 */
[----:B------:R-:W-:-:S13]  /*23f0*/  ISETP.EQ.AND P2, PT, R12, 0x1, PT ;  /* 0x000000010c00780c */ /* 0x000fda0003f42270 */
[----:B--2---:R-:W-:Y:S05]  /*2400*/  @P1 BRA P2, `(.L_x_122) ;  /* 0x0000000000b01947 */ /* 0x004fea0001000000 */
        /* <DEDUP_REMOVED lines=40> */
.L_x_123:
[----:B------:R-:W-:-:S04]  /*2690*/  LOP3.LUT P0, RZ, R21, R12, RZ, 0xfc, !PT ;  /* 0x0000000c15ff7212 */ /* 0x000fc8000780fcff */
[----:B-----5:R-:W-:-:S13]  /*26a0*/  ISETP.GE.OR P0, PT, R15, R10, P0 ;  /* 0x0000000a0f00720c */ /* 0x020fda0000706670 */
[----:B------:R-:W-:Y:S05]  /*26b0*/  @P0 BREAK.RELIABLE B4 ;  /* 0x0000000000040942 */ /* 0x000fea0003800100 */
[----:B------:R-:W-:Y:S05]  /*26c0*/  @P0 BRA `(.L_x_120) ;  /* 0x0000000000380947 */ /* 0x000fea0003800000 */
.L_x_122:
[----:B------:R-:W-:Y:S05]  /*26d0*/  BSYNC.RELIABLE B4 ;  /* 0x0000000000047941 */ /* 0x000fea0003800100 */
.L_x_121:
        /* <DEDUP_REMOVED lines=13> */
.L_x_120:
[----:B------:R-:W-:Y:S05]  /*27b0*/  BSYNC.RECONVERGENT B3 ;  /* 0x0000000000037941 */ /* 0x000fea0003800200 */
.L_x_119:
[----:B------:R-:W-:Y:S05]  /*27c0*/  @!P4 BRA `(.L_x_124) ;  /* 0xfffffff800b4c947 */ /* 0x000fea000383ffff */
.L_x_118:
[----:B------:R-:W-:Y:S05]  /*27d0*/  BSYNC.RECONVERGENT B2 ;  /* 0x0000000000027941 */ /* 0x000fea0003800200 */
.L_x_117:
[----:B------:R-:W-:-:S03]  /*27e0*/  UMOV UR4, 0xffffffff ;  /* 0xffffffff00047882 */ /* 0x000fc60000000000 */
[----:B------:R-:W-:Y:S05]  /*27f0*/  BRA.DIV UR4, `(.L_x_125) ;  /* 0x0000003e047c7947 */ /* 0x000fea000b800000 */
[----:B------:R-:W-:Y:S01]  /*2800*/  NOP ;  /* 0x0000000000007918 */ /* 0x000fe20000000000 */
.L_x_263:
[----:B------:R-:W-:Y:S05]  /*2810*/  @P3 BRA `(.L_x_126) ;  /* 0xfffffff800783947 */ /* 0x000fea000383ffff */
[----:B------:R-:W-:Y:S05]  /*2820*/  BSYNC B1 ;  /* 0x0000000000017941 */ /* 0x000fea0003800000 */
.L_x_116:
[----:B0----5:R0:W3:Y:S02]  /*2830*/  LDS R27, [R38+0x208] ;  /* 0x00020800261b7984 */ /* 0x0210e40000000800 */
.L_x_115:
[----:B------:R-:W-:Y:S05]  /*2840*/  BSYNC B0 ;  /* 0x0000000000007941 */ /* 0x000fea0003800000 */
.L_x_114:
[----:B--23--:R-:W-:Y:S01]  /*2850*/  IMAD.IADD R3, R27, 0x1, -R26 ;  /* 0x000000011b037824 */ /* 0x00cfe200078e0a1a */
[----:B------:R-:W-:Y:S04]  /*2860*/  BSSY B10, `(.L_x_127) ;  /* 0x000008a0000a7945 */ /* 0x000fe80003800000 */
[----:B------:R-:W-:-:S13]  /*2870*/  ISETP.GT.AND P0, PT, R3, R26, PT ;  /* 0x0000001a0300720c */ /* 0x000fda0003f04270 */
[----:B------:R-:W-:Y:S05]  /*2880*/  @P0 BRA `(.L_x_128) ;  /* 0x0000000400000947 */ /* 0x000fea0003800000 */
[----:B------:R-:W-:Y:S01]  /*2890*/  ISETP.GT.AND P0, PT, R27, R26, PT ;  /* 0x0000001a1b00720c */ /* 0x000fe20003f04270 */
[----:B------:R-:W-:-:S12]  /*28a0*/  BSSY B9, `(.L_x_129) ;  /* 0x000003d000097945 */ /* 0x000fd80003800000 */
[----:B------:R-:W-:Y:S05]  /*28b0*/  @!P0 BRA `(.L_x_130) ;  /* 0x0000000000ec8947 */ /* 0x000fea0003800000 */
[----:B------:R-:W-:-:S07]  /*28c0*/  IMAD.MOV.U32 R25, RZ, RZ, RZ ;  /* 0x000000ffff197224 */ /* 0x000fce00078e00ff */
.L_x_137:
[----:B------:R-:W-:Y:S01]  /*28d0*/  LOP3.LUT R0, R16, 0xffffffe0, RZ, 0xc0, !PT ;  /* 0xffffffe010007812 */ /* 0x000fe200078ec0ff */
[----:B------:R-:W-:Y:S04]  /*28e0*/  BSSY.RECONVERGENT B8, `(.L_x_131) ;  /* 0x0000030000087945 */ /* 0x000fe80003800200 */
[----:B------:R-:W-:-:S05]  /*28f0*/  IMAD.IADD R0, R39, 0x1, -R0 ;  /* 0x0000000127007824 */ /* 0x000fca00078e0a00 */
[----:B------:R-:W-:-:S04]  /*2900*/  IADD3 R31, PT, PT, R27, R0, -R26 ;  /* 0x000000001b1f7210 */ /* 0x000fc80007ffe81a */
[----:B------:R-:W-:-:S13]  /*2910*/  ISETP.GE.AND P0, PT, R31, R27, PT ;  /* 0x0000001b1f00720c */ /* 0x000fda0003f06270 */
[----:B0-----:R-:W-:Y:S05]  /*2920*/  @P0 BRA `(.L_x_132) ;  /* 0x0000000000ac0947 */ /* 0x001fea0003800000 */
[----:B------:R-:W-:-:S05]  /*2930*/  IMAD.WIDE.U32 R44, R25, 0x14, R28 ;  /* 0x00000014192c7825 */ /* 0x000fca00078e001c */
[----:B------:R2:W5:Y:S02]  /*2940*/  LD.E R30, desc[UR38][R44.64] ;  /* 0x000000262c1e7980 */ /* 0x000564000c101900 */
.L_x_135:
[----:B------:R-:W-:Y:S01]  /*2950*/  IMAD.WIDE R10, R31, 0x14, R28 ;  /* 0x000000141f0a7825 */ /* 0x000fe200078e021c */
[----:B------:R-:W3:Y:S01]  /*2960*/  LDC.64 R12, c[0x0][0x468] ;  /* 0x00011a00ff0c7b82 */ /* 0x000ee20000000a00 */
[----:B------:R-:W4:Y:S03]  /*2970*/  LDCU.64 UR4, c[0x0][0x460] ;  /* 0x00008c00ff0477ac */ /* 0x000f260008000a00 */
[----:B------:R-:W3:Y:S02]  /*2980*/  LD.E R27, desc[UR38][R10.64] ;  /* 0x000000260a1b7980 */ /* 0x000ee4000c101900 */
[----:B---3--:R-:W-:-:S05]  /*2990*/  IMAD.WIDE R12, R27, 0x8, R12 ;  /* 0x000000081b0c7825 */ /* 0x008fca00078e020c */
[----:B------:R-:W4:Y:S04]  /*29a0*/  LDG.E.64 R8, desc[UR38][R12.64] ;  /* 0x000000260c087981 */ /* 0x000f28000c1e1b00 */
[----:B0-----:R-:W3:Y:S01]  /*29b0*/  LDG.E R3, desc[UR38][R12.64+0x8] ;  /* 0x000008260c037981 */ /* 0x001ee2000c1e1900 */
[----:B-----5:R-:W-:Y:S01]  /*29c0*/  IMAD.MOV.U32 R7, RZ, RZ, R30 ;  /* 0x000000ffff077224 */ /* 0x020fe200078e001e */
[----:B------:R-:W-:Y:S01]  /*29d0*/  MOV R20, 0x2a30 ;  /* 0x00002a3000147802 */ /* 0x000fe20000000f00 */
[----:B------:R-:W-:Y:S01]  /*29e0*/  IMAD.MOV.U32 R21, RZ, RZ, 0x0 ;  /* 0x00000000ff157424 */ /* 0x000fe200078e00ff */
[----:B----4-:R-:W-:Y:S01]  /*29f0*/  LEA R4, P0, R8, UR4, 0x2 ;  /* 0x0000000408047c11 */ /* 0x010fe2000f8010ff */
[----:B---3--:R-:W-:-:S03]  /*2a00*/  IMAD.IADD R6, R3, 0x1, -R8 ;  /* 0x0000000103067824 */ /* 0x008fc600078e0a08 */
[----:B------:R-:W-:-:S09]  /*2a10*/  LEA.HI.X R5, R8, UR5, R9, 0x2, P0 ;  /* 0x0000000508057c11 */ /* 0x000fd200080f1409 */
[----:B012---:R-:W-:Y:S05]  /*2a20*/  CALL.REL.NOINC `($_Z12expand_level8GPU_Data$_Z20device_bsearch_arrayPiii) ;  /* 0x00000040009c7944 */ /* 0x007fea0003c00000 */
[----:B------:R-:W-:Y:S01]  /*2a30*/  ISETP.NE.AND P0, PT, R4, -0x1, PT ;  /* 0xffffffff0400780c */ /* 0x000fe20003f05270 */
[----:B------:R-:W0:Y:S01]  /*2a40*/  LDC.64 R8, c[0x0][0x478] ;  /* 0x00011e00ff087b82 */ /* 0x000e220000000a00 */
[----:B------:R-:W1:Y:S11]  /*2a50*/  LDCU.64 UR4, c[0x0][0x470] ;  /* 0x00008e00ff0477ac */ /* 0x000e760008000a00 */
[----:B------:R-:W2:Y:S01]  /*2a60*/  @P0 LD.E R3, desc[UR38][R44.64+0xc] ;  /* 0x00000c262c030980 */ /* 0x000ea2000c101900 */
[----:B0-----:R-:W-:-:S04]  /*2a70*/  IMAD.WIDE R8, R27, 0x8, R8 ;  /* 0x000000081b087825 */ /* 0x001fc800078e0208 */
[----:B--2---:R-:W-:-:S05]  /*2a80*/  @P0 VIADD R3, R3, 0xffffffff ;  /* 0xffffffff03030836 */ /* 0x004fca0000000000 */
[----:B------:R0:W-:Y:S04]  /*2a90*/  @P0 ST.E desc[UR38][R44.64+0xc], R3 ;  /* 0x00000c032c000985 */ /* 0x0001e8000c101926 */
[----:B------:R-:W1:Y:S04]  /*2aa0*/  LDG.E.64 R10, desc[UR38][R8.64] ;  /* 0x00000026080a7981 */ /* 0x000e68000c1e1b00 */
[----:B------:R-:W2:Y:S01]  /*2ab0*/  LDG.E R5, desc[UR38][R8.64+0x8] ;  /* 0x0000082608057981 */ /* 0x000ea2000c1e1900 */
[----:B------:R-:W-:Y:S01]  /*2ac0*/  IMAD.MOV.U32 R7, RZ, RZ, R30 ;  /* 0x000000ffff077224 */ /* 0x000fe200078e001e */
[----:B------:R-:W-:Y:S01]  /*2ad0*/  MOV R20, 0x2b30 ;  /* 0x00002b3000147802 */ /* 0x000fe20000000f00 */
[----:B------:R-:W-:Y:S01]  /*2ae0*/  IMAD.MOV.U32 R21, RZ, RZ, 0x0 ;  /* 0x00000000ff157424 */ /* 0x000fe200078e00ff */
[----:B-1----:R-:W-:Y:S01]  /*2af0*/  LEA R4, P0, R10, UR4, 0x2 ;  /* 0x000000040a047c11 */ /* 0x002fe2000f8010ff */
[----:B--2---:R-:W-:-:S03]  /*2b00*/  IMAD.IADD R6, R5, 0x1, -R10 ;  /* 0x0000000105067824 */ /* 0x004fc600078e0a0a */
[----:B0-----:R-:W-:-:S09]  /*2b10*/  LEA.HI.X R5, R10, UR5, R11, 0x2, P0 ;  /* 0x000000050a057c11 */ /* 0x001fd200080f140b */
[----:B------:R-:W-:Y:S05]  /*2b20*/  CALL.REL.NOINC `($_Z12expand_level8GPU_Data$_Z20device_bsearch_arrayPiii) ;  /* 0x00000040005c7944 */ /* 0x000fea0003c00000 */
[----:B------:R-:W-:Y:S01]  /*2b30*/  ISETP.NE.AND P0, PT, R4, -0x1, PT ;  /* 0xffffffff0400780c */ /* 0x000fe20003f05270 */
[----:B------:R-:W-:-:S12]  /*2b40*/  BSSY.RECONVERGENT B0, `(.L_x_133) ;  /* 0x0000005000007945 */ /* 0x000fd80003800200 */
[----:B------:R-:W-:Y:S05]  /*2b50*/  @!P0 BRA `(.L_x_134) ;  /* 0x00000000000c8947 */ /* 0x000fea0003800000 */
[----:B------:R-:W2:Y:S02]  /*2b60*/  LD.E R0, desc[UR38][R44.64+0x10] ;  /* 0x000010262c007980 */ /* 0x000ea4000c101900 */
[----:B--2---:R-:W-:-:S05]  /*2b70*/  VIADD R3, R0, 0xffffffff ;  /* 0xffffffff00037836 */ /* 0x004fca0000000000 */
[----:B------:R0:W-:Y:S02]  /*2b80*/  ST.E desc[UR38][R44.64+0x10], R3 ;  /* 0x000010032c007985 */ /* 0x0001e4000c101926 */
.L_x_134:
[----:B------:R-:W-:Y:S05]  /*2b90*/  BSYNC.RECONVERGENT B0 ;  /* 0x0000000000007941 */ /* 0x000fea0003800200 */
.L_x_133:
[----:B------:R-:W1:Y:S01]  /*2ba0*/  LDS R0, [R38+0x208] ;  /* 0x0002080026007984 */ /* 0x000e620000000800 */
[----:B------:R-:W-:-:S05]  /*2bb0*/  VIADD R31, R31, 0x20 ;  /* 0x000000201f1f7836 */ /* 0x000fca0000000000 */
[----:B-1----:R-:W-:-:S13]  /*2bc0*/  ISETP.GE.AND P0, PT, R31, R0, PT ;  /* 0x000000001f00720c */ /* 0x002fda0003f06270 */
[----:B------:R-:W-:Y:S05]  /*2bd0*/  @!P0 BRA `(.L_x_135) ;  /* 0xfffffffc005c8947 */ /* 0x000fea000383ffff */
.L_x_132:
[----:B------:R-:W-:Y:S05]  /*2be0*/  BSYNC.RECONVERGENT B8 ;  /* 0x0000000000087941 */ /* 0x000fea0003800200 */
.L_x_131:
[----:B------:R-:W-:-:S03]  /*2bf0*/  UMOV UR4, 0xffffffff ;  /* 0xffffffff00047882 */ /* 0x000fc60000000000 */
[----:B------:R-:W-:Y:S05]  /*2c00*/  BRA.DIV UR4, `(.L_x_136) ;  /* 0x0000003a04947947 */ /* 0x000fea000b800000 */
[----:B------:R-:W-:Y:S01]  /*2c10*/  NOP ;  /* 0x0000000000007918 */ /* 0x000fe20000000000 */
.L_x_266:
[----:B------:R-:W2:Y:S01]  /*2c20*/  LDS R27, [R38+0x208] ;  /* 0x00020800261b7984 */ /* 0x000ea20000000800 */
[----:B------:R-:W-:Y:S02]  /*2c30*/  VIADD R25, R25, 0x1 ;  /* 0x0000000119197836 */ /* 0x000fe40000000000 */
[----:B--2---:R-:W-:-:S05]  /*2c40*/  IMAD.IADD R0, R27, 0x1, -R26 ;  /* 0x000000011b007824 */ /* 0x004fca00078e0a1a */
[----:B------:R-:W-:-:S13]  /*2c50*/  ISETP.GE.AND P0, PT, R25, R0, PT ;  /* 0x000000001900720c */ /* 0x000fda0003f06270 */
[----:B------:R-:W-:Y:S05]  /*2c60*/  @!P0 BRA `(.L_x_137) ;  /* 0xfffffffc00188947 */ /* 0x000fea000383ffff */
.L_x_130:
[----:B------:R-:W-:Y:S05]  /*2c70*/  BSYNC B9 ;  /* 0x0000000000097941 */ /* 0x000fea0003800000 */
.L_x_129:
[----:B------:R-:W-:Y:S05]  /*2c80*/  BRA `(.L_x_138) ;  /* 0x00000004001c7947 */ /* 0x000fea0003800000 */
.L_x_128:
[----:B------:R-:W-:Y:S01]  /*2c90*/  SHF.R.S32.HI R0, RZ, 0x1f, R39 ;  /* 0x0000001fff007819 */ /* 0x000fe20000011427 */
[----:B------:R-:W-:Y:S03]  /*2ca0*/  BSSY.RECONVERGENT B8, `(.L_x_139) ;  /* 0x0000042000087945 */ /* 0x000fe60003800200 */
[----:B------:R-:W-:-:S04]  /*2cb0*/  LEA.HI R0, R0, R39, RZ, 0x5 ;  /* 0x0000002700007211 */ /* 0x000fc800078f28ff */
[----:B------:R-:W-:-:S05]  /*2cc0*/  LOP3.LUT R0, R0, 0xffffffe0, RZ, 0xc0, !PT ;  /* 0xffffffe000007812 */ /* 0x000fca00078ec0ff */
[----:B------:R-:W-:-:S05]  /*2cd0*/  IMAD.IADD R31, R39, 0x1, -R0 ;  /* 0x00000001271f7824 */ /* 0x000fca00078e0a00 */
[----:B------:R-:W-:-:S13]  /*2ce0*/  ISETP.GE.AND P0, PT, R31, R3, PT ;  /* 0x000000031f00720c */ /* 0x000fda0003f06270 */
[----:B------:R-:W-:Y:S05]  /*2cf0*/  @P0 BRA `(.L_x_140) ;  /* 0x0000000000f00947 */ /* 0x000fea0003800000 */
.L_x_147:
[----:B------:R-:W-:Y:S01]  /*2d00*/  ISETP.GE.AND P0, PT, R26, 0x1, PT ;  /* 0x000000011a00780c */ /* 0x000fe20003f06270 */
[----:B------:R-:W-:-:S12]  /*2d10*/  BSSY.RECONVERGENT B9, `(.L_x_141) ;  /* 0x0000036000097945 */ /* 0x000fd80003800200 */
[----:B01----:R-:W-:Y:S05]  /*2d20*/  @!P0 BRA `(.L_x_142) ;  /* 0x0000000000d08947 */ /* 0x003fea0003800000 */
[----:B------:R-:W-:-:S05]  /*2d30*/  IMAD.WIDE R44, R31, 0x14, R28 ;  /* 0x000000141f2c7825 */ /* 0x000fca00078e021c */
[----:B------:R2:W5:Y:S01]  /*2d40*/  LD.E R25, desc[UR38][R44.64] ;  /* 0x000000262c197980 */ /* 0x000562000c101900 */
[----:B------:R-:W-:Y:S01]  /*2d50*/  BSSY.RECONVERGENT B0, `(.L_x_143) ;  /* 0x0000030000007945 */ /* 0x000fe20003800200 */
[----:B------:R-:W-:-:S03]  /*2d60*/  IMAD.IADD R27, R27, 0x1, -R26 ;  /* 0x000000011b1b7824 */ /* 0x000fc600078e0a1a */
[----:B------:R-:W3:Y:S05]  /*2d70*/  BMOV.32.CLEAR R30, B0 ;  /* 0x00000000001e7355 */ /* 0x000eea0000100000 */
.L_x_146:
[----:B------:R-:W-:Y:S01]  /*2d80*/  IMAD.WIDE R10, R27, 0x14, R28 ;  /* 0x000000141b0a7825 */ /* 0x000fe200078e021c */
[----:B------:R-:W4:Y:S01]  /*2d90*/  LDC.64 R12, c[0x0][0x468] ;  /* 0x00011a00ff0c7b82 */ /* 0x000f220000000a00 */
[----:B0-----:R-:W0:Y:S03]  /*2da0*/  LDCU.64 UR4, c[0x0][0x460] ;  /* 0x00008c00ff0477ac */ /* 0x001e260008000a00 */
[----:B------:R-:W4:Y:S02]  /*2db0*/  LD.E R16, desc[UR38][R10.64] ;  /* 0x000000260a107980 */ /* 0x000f24000c101900 */
[----:B----4-:R-:W-:-:S05]  /*2dc0*/  IMAD.WIDE R12, R16, 0x8, R12 ;  /* 0x00000008100c7825 */ /* 0x010fca00078e020c */
[----:B------:R-:W0:Y:S04]  /*2dd0*/  LDG.E.64 R8, desc[UR38][R12.64] ;  /* 0x000000260c087981 */ /* 0x000e28000c1e1b00 */
[----:B------:R-:W4:Y:S01]  /*2de0*/  LDG.E R3, desc[UR38][R12.64+0x8] ;  /* 0x000008260c037981 */ /* 0x000f22000c1e1900 */
[----:B------:R-:W-:Y:S05]  /*2df0*/  BMOV.32.CLEAR RZ, B0 ;  /* 0x0000000000ff7355 */ /* 0x000fea0000100000 */
[----:B-----5:R-:W-:Y:S01]  /*2e00*/  IMAD.MOV.U32 R7, RZ, RZ, R25 ;  /* 0x000000ffff077224 */ /* 0x020fe200078e0019 */
[----:B------:R-:W-:Y:S01]  /*2e10*/  MOV R20, 0x2e70 ;  /* 0x00002e7000147802 */ /* 0x000fe20000000f00 */
[----:B------:R-:W-:Y:S01]  /*2e20*/  IMAD.MOV.U32 R21, RZ, RZ, 0x0 ;  /* 0x00000000ff157424 */ /* 0x000fe200078e00ff */
[----:B0-----:R-:W-:Y:S01]  /*2e30*/  LEA R4, P0, R8, UR4, 0x2 ;  /* 0x0000000408047c11 */ /* 0x001fe2000f8010ff */
[----:B----4-:R-:W-:-:S03]  /*2e40*/  IMAD.IADD R6, R3, 0x1, -R8 ;  /* 0x0000000103067824 */ /* 0x010fc600078e0a08 */
[----:B------:R-:W-:-:S09]  /*2e50*/  LEA.HI.X R5, R8, UR5, R9, 0x2, P0 ;  /* 0x0000000508057c11 */ /* 0x000fd200080f1409 */
[----:B-123--:R-:W-:Y:S05]  /*2e60*/  CALL.REL.NOINC `($_Z12expand_level8GPU_Data$_Z20device_bsearch_arrayPiii) ;  /* 0x0000003c008c7944 */ /* 0x00efea0003c00000 */
        /* <DEDUP_REMOVED lines=9> */
[----:B------:R-:W-:Y:S05]  /*2f00*/  BMOV.32.CLEAR RZ, B0 ;  /* 0x0000000000ff7355 */ /* 0x000fea0000100000 */
        /* <DEDUP_REMOVED lines=8> */
[----:B------:R-:W-:Y:S05]  /*2f90*/  BMOV.32.CLEAR RZ, B0 ;  /* 0x0000000000ff7355 */ /* 0x000fea0000100000 */
[----:B------:R-:W-:Y:S07]  /*2fa0*/  BSSY.RECONVERGENT B0, `(.L_x_144) ;  /* 0x0000005000007945 */ /* 0x000fee0003800200 */
[----:B------:R-:W-:Y:S05]  /*2fb0*/  @!P0 BRA `(.L_x_145) ;  /* 0x00000000000c8947 */ /* 0x000fea0003800000 */
[----:B------:R-:W2:Y:S02]  /*2fc0*/  LD.E R0, desc[UR38][R44.64+0x10] ;  /* 0x000010262c007980 */ /* 0x000ea4000c101900 */
[----:B--2---:R-:W-:-:S05]  /*2fd0*/  VIADD R3, R0, 0xffffffff ;  /* 0xffffffff00037836 */ /* 0x004fca0000000000 */
[----:B------:R0:W-:Y:S02]  /*2fe0*/  ST.E desc[UR38][R44.64+0x10], R3 ;  /* 0x000010032c007985 */ /* 0x0001e4000c101926 */
.L_x_145:
[----:B------:R-:W-:Y:S05]  /*2ff0*/  BSYNC.RECONVERGENT B0 ;  /* 0x0000000000007941 */ /* 0x000fea0003800200 */
.L_x_144:
[----:B------:R-:W1:Y:S01]  /*3000*/  LDS R0, [R38+0x208] ;  /* 0x0002080026007984 */ /* 0x000e620000000800 */
[----:B------:R-:W-:-:S05]  /*3010*/  VIADD R27, R27, 0x1 ;  /* 0x000000011b1b7836 */ /* 0x000fca0000000000 */
[----:B-1----:R-:W-:-:S13]  /*3020*/  ISETP.GE.AND P0, PT, R27, R0, PT ;  /* 0x000000001b00720c */ /* 0x002fda0003f06270 */
[----:B------:R-:W-:Y:S05]  /*3030*/  @!P0 BRA `(.L_x_146) ;  /* 0xfffffffc00508947 */ /* 0x000fea000383ffff */
[----:B------:R1:W-:Y:S05]  /*3040*/  BMOV.32 B0, R30 ;  /* 0x0000001e00007356 */ /* 0x0003ea0000000000 */
[----:B------:R-:W-:Y:S05]  /*3050*/  BSYNC.RECONVERGENT B0 ;  /* 0x0000000000007941 */ /* 0x000fea0003800200 */
.L_x_143:
[----:B------:R-:W-:-:S07]  /*3060*/  IMAD.MOV.U32 R27, RZ, RZ, R0 ;  /* 0x000000ffff1b7224 */ /* 0x000fce00078e0000 */
.L_x_142:
[----:B------:R-:W-:Y:S05]  /*3070*/  BSYNC.RECONVERGENT B9 ;  /* 0x0000000000097941 */ /* 0x000fea0003800200 */
.L_x_141:
[----:B------:R-:W-:Y:S02]  /*3080*/  VIADD R31, R31, 0x20 ;  /* 0x000000201f1f7836 */ /* 0x000fe40000000000 */
[----:B------:R-:W-:-:S05]  /*3090*/  IMAD.IADD R0, R27, 0x1, -R26 ;  /* 0x000000011b007824 */ /* 0x000fca00078e0a1a */
[----:B------:R-:W-:-:S13]  /*30a0*/  ISETP.GE.AND P0, PT, R31, R0, PT ;  /* 0x000000001f00720c */ /* 0x000fda0003f06270 */
[----:B------:R-:W-:Y:S05]  /*30b0*/  @!P0 BRA `(.L_x_147) ;  /* 0xfffffffc00108947 */ /* 0x000fea000383ffff */
.L_x_140:
[----:B------:R-:W-:Y:S05]  /*30c0*/  BSYNC.RECONVERGENT B8 ;  /* 0x0000000000087941 */ /* 0x000fea0003800200 */
.L_x_139:
[----:B------:R-:W-:-:S03]  /*30d0*/  UMOV UR4, 0xffffffff ;  /* 0xffffffff00047882 */ /* 0x000fc60000000000 */
[----:B------:R-:W-:Y:S05]  /*30e0*/  BRA.DIV UR4, `(.L_x_148) ;  /* 0x0000003604787947 */ /* 0x000fea000b800000 */
[----:B------:R-:W-:Y:S01]  /*30f0*/  NOP ;  /* 0x0000000000007918 */ /* 0x000fe20000000000 */
.L_x_138:
[----:B------:R-:W-:Y:S05]  /*3100*/  BSYNC B10 ;  /* 0x00000000000a7941 */ /* 0x000fea0003800000 */
.L_x_127:
[----:B------:R-:W-:Y:S01]  /*3110*/  ISETP.NE.AND P0, PT, R2, RZ, PT ;  /* 0x000000ff0200720c */ /* 0x000fe20003f05270 */
[----:B------:R-:W-:-:S12]  /*3120*/  UMOV UR4, 0xffffffff ;  /* 0xffffffff00047882 */ /* 0x000fd80000000000 */
[----:B0-----:R-:W0:Y:S04]  /*3130*/  @!P0 LDS R3, [R38+0x208] ;  /* 0x0002080026038984 */ /* 0x001e280000000800 */
[----:B------:R-:W2:Y:S01]  /*3140*/  @!P0 LDS R5, [R38+0x1d4] ;  /* 0x0001d40026058984 */ /* 0x000ea20000000800 */
[--C-:B0-----:R-:W-:Y:S02]  /*3150*/  @!P0 IMAD.IADD R3, R3, 0x1, -R26.reuse ;  /* 0x0000000103038824 */ /* 0x101fe400078e0a1a */
[----:B--2---:R-:W-:-:S03]  /*3160*/  @!P0 IMAD.IADD R5, R5, 0x1, -R26 ;  /* 0x0000000105058824 */ /* 0x004fc600078e0a1a */
[----:B------:R0:W-:Y:S04]  /*3170*/  @!P0 STS [R38+0x208], R3 ;  /* 0x0002080326008388 */ /* 0x0001e80000000800 */
[----:B------:R0:W-:Y:S01]  /*3180*/  @!P0 STS [R38+0x1d4], R5 ;  /* 0x0001d40526008388 */ /* 0x0001e20000000800 */
[----:B------:R-:W-:Y:S05]  /*3190*/  BRA.DIV UR4, `(.L_x_149) ;  /* 0x0000003604687947 */ /* 0x000fea000b800000 */
[----:B------:R-:W-:Y:S01]  /*31a0*/  NOP ;  /* 0x0000000000007918 */ /* 0x000fe20000000000 */
.L_x_271:
[----:B0-----:R-:W0:Y:S01]  /*31b0*/  LDC.64 R2, c[0x0][0x418] ;  /* 0x00010600ff027b82 */ /* 0x001e220000000a00 */
[----:B------:R-:W2:Y:S04]  /*31c0*/  LDS R0, [R38+0x208] ;  /* 0x0002080026007984 */ /* 0x000ea80000000800 */
[----:B0-----:R-:W2:Y:S02]  /*31d0*/  LDG.E R3, desc[UR38][R2.64] ;  /* 0x0000002602037981 */ /* 0x001ea4000c1e1900 */
[----:B--2---:R-:W-:-:S13]  /*31e0*/  ISETP.GE.AND P0, PT, R0, R3, PT ;  /* 0x000000030000720c */ /* 0x004fda0003f06270 */
[----:B------:R-:W-:Y:S05]  /*31f0*/  @!P0 EXIT ;  /* 0x000000000000894d */ /* 0x000fea0003800000 */
[----:B------:R-:W-:Y:S01]  /*3200*/  SHF.R.S32.HI R16, RZ, 0x1f, R39 ;  /* 0x0000001fff107819 */ /* 0x000fe20000011427 */
[----:B------:R-:W0:Y:S01]  /*3210*/  S2UR UR5, SR_CgaCtaId ;  /* 0x00000000000579c3 */ /* 0x000e220000008800 */
[----:B------:R-:W-:Y:S01]  /*3220*/  UMOV UR4, 0x400 ;  /* 0x0000040000047882 */ /* 0x000fe20000000000 */
[----:B------:R-:W-:Y:S01]  /*3230*/  BSSY B8, `(.L_x_150) ;  /* 0x00001a8000087945 */ /* 0x000fe20003800000 */
[----:B------:R-:W-:Y:S02]  /*3240*/  LEA.HI R16, R16, R39, RZ, 0x5 ;  /* 0x0000002710107211 */ /* 0x000fe400078f28ff */
[----:B------:R-:W-:Y:S02]  /*3250*/  PLOP3.LUT P0, PT, PT, PT, PT, 0x8, 0x80 ;  /* 0x000000000080781c */ /* 0x000fe40003f0e170 */
[----:B------:R-:W-:-:S05]  /*3260*/  SHF.R.S32.HI R2, RZ, 0x5, R16 ;  /* 0x00000005ff027819 */ /* 0x000fca0000011410 */
[----:B------:R-:W-:-:S05]  /*3270*/  IMAD.HI R4, R2, 0x4ec4ec4f, RZ ;  /* 0x4ec4ec4f02047827 */ /* 0x000fca00078e02ff */
[----:B------:R-:W-:-:S04]  /*3280*/  SHF.R.U32.HI R5, RZ, 0x1f, R4 ;  /* 0x0000001fff057819 */ /* 0x000fc80000011604 */
[----:B------:R-:W-:Y:S01]  /*3290*/  LEA.HI.SX32 R5, R4, R5, 0x1e ;  /* 0x0000000504057211 */ /* 0x000fe200078ff2ff */
[----:B0-----:R-:W-:-:S04]  /*32a0*/  ULEA UR4, UR5, UR4, 0x18 ;  /* 0x0000000405047291 */ /* 0x001fc8000f8ec0ff */
[----:B------:R-:W-:-:S05]  /*32b0*/  IMAD R5, R5, -0xd, R2 ;  /* 0xfffffff305057824 */ /* 0x000fca00078e0202 */
[----:B------:R-:W-:-:S05]  /*32c0*/  LEA R2, R5, UR4, 0x3 ;  /* 0x0000000405027c11 */ /* 0x000fca000f8e18ff */
[----:B------:R-:W-:-:S06]  /*32d0*/  IMAD R2, R5, -0x7, R2 ;  /* 0xfffffff905027824 */ /* 0x000fcc00078e0202 */
[----:B------:R-:W0:Y:S02]  /*32e0*/  LDS.U8 R2, [R2+0x7df0] ;  /* 0x007df00002027984 */ /* 0x000e240000000000 */
[----:B0-----:R-:W-:-:S13]  /*32f0*/  ISETP.NE.AND P1, PT, R2, RZ, PT ;  /* 0x000000ff0200720c */ /* 0x001fda0003f25270 */
[----:B------:R-:W-:Y:S05]  /*3300*/  @P1 BRA `(.L_x_151) ;  /* 0x0000001800681947 */ /* 0x000fea0003800000 */
[----:B------:R-:W-:Y:S01]  /*3310*/  BSSY B9, `(.L_x_152) ;  /* 0x0000196000097945 */ /* 0x000fe20003800000 */
.L_x_208:
[----:B------:R-:W0:Y:S01]  /*3320*/  LDS R7, [R38+0x1a0] ;  /* 0x0001a00026077984 */ /* 0x000e220000000800 */
[----:B------:R-:W-:Y:S01]  /*3330*/  LOP3.LUT R26, R16, 0xffffffe0, RZ, 0xc0, !PT ;  /* 0xffffffe0101a7812 */ /* 0x000fe200078ec0ff */
[----:B------:R-:W-:Y:S05]  /*3340*/  YIELD ;  /* 0x0000000000007946 */ /* 0x000fea0003800000 */
[----:B------:R-:W-:Y:S01]  /*3350*/  IMAD.IADD R26, R39, 0x1, -R26 ;  /* 0x00000001271a7824 */ /* 0x000fe200078e0a1a */
[----:B------:R-:W-:Y:S01]  /*3360*/  BSSY.RECONVERGENT B0, `(.L_x_153) ;  /* 0x0000024000007945 */ /* 0x000fe20003800200 */
[----:B------:R-:W-:-:S03]  /*3370*/  PLOP3.LUT P5, PT, PT, PT, PT, 0x8, 0x80 ;  /* 0x000000000080781c */ /* 0x000fc60003fae170 */
[----:B0-----:R-:W-:-:S13]  /*3380*/  ISETP.GE.AND P0, PT, R26, R7, PT ;  /* 0x000000071a00720c */ /* 0x001fda0003f06270 */
[----:B---345:R-:W-:Y:S05]  /*3390*/  @P0 BRA `(.L_x_154) ;  /* 0x0000000000800947 */ /* 0x038fea0003800000 */
[----:B------:R-:W0:Y:S08]  /*33a0*/  LDC.64 R4, c[0x0][0x418] ;  /* 0x00010600ff047b82 */ /* 0x000e300000000a00 */
[----:B------:R-:W2:Y:S01]  /*33b0*/  LDC.64 R2, c[0x0][0x410] ;  /* 0x00010400ff027b82 */ /* 0x000ea20000000a00 */
[----:B0-----:R-:W2:Y:S02]  /*33c0*/  LDG.E R5, desc[UR38][R4.64] ;  /* 0x0000002604057981 */ /* 0x001ea4000c1e1900 */
[----:B--2---:R-:W-:-:S05]  /*33d0*/  IMAD.WIDE R2, R5, 0x4, R2 ;  /* 0x0000000405027825 */ /* 0x004fca00078e0202 */
[----:B------:R0:W5:Y:S01]  /*33e0*/  LDG.E R0, desc[UR38][R2.64] ;  /* 0x0000002602007981 */ /* 0x000162000c1e1900 */
[----:B------:R-:W-:-:S07]  /*33f0*/  IMAD.MOV.U32 R6, RZ, RZ, R26 ;  /* 0x000000ffff067224 */ /* 0x000fce00078e001a */
.L_x_157:
[----:B0-----:R-:W-:-:S05]  /*3400*/  IMAD.WIDE R2, R6, 0x14, R28 ;  /* 0x0000001406027825 */ /* 0x001fca00078e021c */
[----:B------:R-:W2:Y:S04]  /*3410*/  LD.E R4, desc[UR38][R2.64+0x8] ;  /* 0x0000082602047980 */ /* 0x000ea8000c101900 */
[----:B------:R-:W2:Y:S01]  /*3420*/  LD.E R8, desc[UR38][R2.64+0xc] ;  /* 0x00000c2602087980 */ /* 0x000ea2000c101900 */
[----:B------:R-:W-:Y:S01]  /*3430*/  PLOP3.LUT P5, PT, PT, PT, PT, 0x80, 0x8 ;  /* 0x000000000008781c */ /* 0x000fe20003faf070 */
[----:B--2---:R-:W-:-:S05]  /*3440*/  IMAD.IADD R11, R4, 0x1, R8 ;  /* 0x00000001040b7824 */ /* 0x004fca00078e0208 */
[----:B-----5:R-:W-:-:S13]  /*3450*/  ISETP.GE.AND P0, PT, R11, R0, PT ;  /* 0x000000000b00720c */ /* 0x020fda0003f06270 */
[----:B------:R-:W-:Y:S05]  /*3460*/  @!P0 BRA `(.L_x_154) ;  /* 0x00000000004c8947 */ /* 0x000fea0003800000 */
[----:B------:R-:W2:Y:S01]  /*3470*/  LD.E R2, desc[UR38][R2.64+0x10] ;  /* 0x0000102602027980 */ /* 0x000ea2000c101900 */
        /* <DEDUP_REMOVED lines=11> */
.L_x_156:
[----:B------:R-:W-:Y:S05]  /*3530*/  BSYNC.RECONVERGENT B1 ;  /* 0x0000000000017941 */ /* 0x000fea0003800200 */
.L_x_155:
[----:B-----5:R-:W-:-:S13]  /*3540*/  ISETP.GE.AND P0, PT, R11, R2, PT ;  /* 0x000000020b00720c */ /* 0x020fda0003f06270 */
[----:B------:R-:W-:Y:S05]  /*3550*/  @!P0 BRA `(.L_x_154) ;  /* 0x0000000000108947 */ /* 0x000fea0003800000 */
[----:B------:R-:W-:-:S05]  /*3560*/  VIADD R6, R6, 0x20 ;  /* 0x0000002006067836 */ /* 0x000fca0000000000 */
[----:B------:R-:W-:-:S13]  /*3570*/  ISETP.GE.AND P0, PT, R6, R7, PT ;  /* 0x000000070600720c */ /* 0x000fda0003f06270 */
[----:B------:R-:W-:Y:S05]  /*3580*/  @!P0 BRA `(.L_x_157) ;  /* 0xfffffffc009c8947 */ /* 0x000fea000383ffff */
[----:B------:R-:W-:-:S13]  /*3590*/  PLOP3.LUT P5, PT, PT, PT, PT, 0x8, 0x80 ;  /* 0x000000000080781c */ /* 0x000fda0003fae170 */
.L_x_154:
[----:B------:R-:W-:Y:S05]  /*35a0*/  BSYNC.RECONVERGENT B0 ;  /* 0x0000000000007941 */ /* 0x000fea0003800200 */
.L_x_153:
[----:B------:R-:W-:-:S03]  /*35b0*/  UMOV UR4, 0xffffffff ;  /* 0xffffffff00047882 */ /* 0x000fc60000000000 */
[----:B------:R-:W-:Y:S05]  /*35c0*/  BRA.DIV UR4, `(.L_x_158) ;  /* 0x0000003204787947 */ /* 0x000fea000b800000 */
[----:B------:R-:W-:-:S13]  /*35d0*/  VOTE.ANY P5, P5 ;  /* 0x0000000000ff7806 */ /* 0x000fda00028a0100 */
.L_x_274:
[----:B------:R-:W-:Y:S01]  /*35e0*/  PLOP3.LUT P0, PT, PT, PT, PT, 0x80, 0x8 ;  /* 0x000000000008781c */ /* 0x000fe20003f0f070 */
[----:B------:R-:W-:-:S12]  /*35f0*/  @P5 BRA `(.L_x_159) ;  /* 0x00000014009c5947 */ /* 0x000fd80003800000 */
[----:B-1----:R-:W1:Y:S01]  /*3600*/  LDS R30, [R38+0x208] ;  /* 0x00020800261e7984 */ /* 0x002e620000000800 */
[----:B------:R-:W-:Y:S01]  /*3610*/  IMAD.IADD R7, R26, 0x1, R7 ;  /* 0x000000011a077824 */ /* 0x000fe200078e0207 */
[----:B------:R-:W-:Y:S01]  /*3620*/  BSSY.RECONVERGENT B0, `(.L_x_160) ;  /* 0x000002b000007945 */ /* 0x000fe20003800200 */
[----:B------:R-:W-:-:S03]  /*3630*/  IMAD.MOV.U32 R13, RZ, RZ, RZ ;  /* 0x000000ffff0d7224 */ /* 0x000fc600078e00ff */
[----:B-1----:R-:W-:-:S13]  /*3640*/  ISETP.GE.AND P0, PT, R7, R30, PT ;  /* 0x0000001e0700720c */ /* 0x002fda0003f06270 */
[----:B------:R-:W-:Y:S05]  /*3650*/  @P0 BRA `(.L_x_161) ;  /* 0x00000000009c0947 */ /* 0x000fea0003800000 */
[----:B0-----:R-:W0:Y:S01]  /*3660*/  LDC.64 R2, c[0x0][0x418] ;  /* 0x00010600ff027b82 */ /* 0x001e220000000a00 */
[----:B------:R-:W-:Y:S02]  /*3670*/  IMAD.MOV.U32 R11, RZ, RZ, R7 ;  /* 0x000000ffff0b7224 */ /* 0x000fe400078e0007 */
[----:B------:R-:W-:-:S07]  /*3680*/  IMAD.MOV.U32 R13, RZ, RZ, RZ ;  /* 0x000000ffff0d7224 */ /* 0x000fce00078e00ff */
.L_x_168:
[----:B0-----:R-:W2:Y:S01]  /*3690*/  LDG.E R15, desc[UR38][R2.64] ;  /* 0x00000026020f7981 */ /* 0x001ea2000c1e1900 */
[----:B-1----:R-:W2:Y:S01]  /*36a0*/  LDC.64 R6, c[0x0][0x410] ;  /* 0x00010400ff067b82 */ /* 0x002ea20000000a00 */
[----:B------:R-:W-:-:S05]  /*36b0*/  IMAD.WIDE R4, R11, 0x14, R28 ;  /* 0x000000140b047825 */ /* 0x000fca00078e021c */
[----:B------:R-:W3:Y:S04]  /*36c0*/  LD.E R0, desc[UR38][R4.64+0x8] ;  /* 0x0000082604007980 */ /* 0x000ee8000c101900 */
[----:B------:R-:W3:Y:S01]  /*36d0*/  LD.E R21, desc[UR38][R4.64+0xc] ;  /* 0x00000c2604157980 */ /* 0x000ee2000c101900 */
[----:B--2---:R-:W-:-:S06]  /*36e0*/  IMAD.WIDE R8, R15, 0x4, R6 ;  /* 0x000000040f087825 */ /* 0x004fcc00078e0206 */
[----:B------:R-:W2:Y:S01]  /*36f0*/  LDG.E R8, desc[UR38][R8.64] ;  /* 0x0000002608087981 */ /* 0x000ea2000c1e1900 */
[----:B---3--:R-:W-:Y:S01]  /*3700*/  IMAD.IADD R25, R0, 0x1, R21 ;  /* 0x0000000100197824 */ /* 0x008fe200078e0215 */
[----:B------:R-:W-:Y:S04]  /*3710*/  BSSY.RECONVERGENT B1, `(.L_x_162) ;  /* 0x0000018000017945 */ /* 0x000fe80003800200 */
[----:B------:R-:W-:Y:S01]  /*3720*/  BSSY.RELIABLE B2, `(.L_x_163) ;  /* 0x0000012000027945 */ /* 0x000fe20003800100 */
[----:B--2---:R-:W-:-:S13]  /*3730*/  ISETP.GE.AND P0, PT, R25, R8, PT ;  /* 0x000000081900720c */ /* 0x004fda0003f06270 */
[----:B------:R-:W-:Y:S05]  /*3740*/  @!P0 BRA `(.L_x_164) ;  /* 0x00000000003c8947 */ /* 0x000fea0003800000 */
[----:B------:R-:W2:Y:S01]  /*3750*/  LD.E R0, desc[UR38][R4.64+0x10] ;  /* 0x0000102604007980 */ /* 0x000ea2000c101900 */
[----:B------:R-:W-:-:S05]  /*3760*/  VIADD R9, R15, 0xffffffff ;  /* 0xffffffff0f097836 */ /* 0x000fca0000000000 */
[----:B--2---:R-:W-:-:S13]  /*3770*/  ISETP.GE.AND P0, PT, R0, R9, PT ;  /* 0x000000090000720c */ /* 0x004fda0003f06270 */
[----:B------:R-:W-:Y:S05]  /*3780*/  @!P0 BRA `(.L_x_164) ;  /* 0x00000000002c8947 */ /* 0x000fea0003800000 */
[----:B------:R-:W0:Y:S01]  /*3790*/  LDS R0, [R38+0x1a0] ;  /* 0x0001a00026007984 */ /* 0x000e220000000800 */
[----:B------:R-:W-:Y:S01]  /*37a0*/  BSSY.RECONVERGENT B3, `(.L_x_165) ;  /* 0x0000006000037945 */ /* 0x000fe20003800200 */
[----:B0-----:R-:W-:-:S04]  /*37b0*/  IADD3 R0, PT, PT, R0, 0x1, R21 ;  /* 0x0000000100007810 */ /* 0x001fc80007ffe015 */
[----:B------:R-:W-:-:S13]  /*37c0*/  ISETP.GE.AND P0, PT, R0, R15, PT ;  /* 0x0000000f0000720c */ /* 0x000fda0003f06270 */
[----:B------:R-:W-:Y:S05]  /*37d0*/  @!P0 BRA `(.L_x_166) ;  /* 0x0000000000088947 */ /* 0x000fea0003800000 */
[----:B------:R-:W-:-:S05]  /*37e0*/  IMAD.WIDE R6, R0, 0x4, R6 ;  /* 0x0000000400067825 */ /* 0x000fca00078e0206 */
[----:B------:R0:W5:Y:S02]  /*37f0*/  LDG.E R8, desc[UR38][R6.64] ;  /* 0x0000002606087981 */ /* 0x000164000c1e1900 */
.L_x_166:
[----:B------:R-:W-:Y:S05]  /*3800*/  BSYNC.RECONVERGENT B3 ;  /* 0x0000000000037941 */ /* 0x000fea0003800200 */
.L_x_165:
[----:B-----5:R-:W-:-:S13]  /*3810*/  ISETP.GE.AND P0, PT, R25, R8, PT ;  /* 0x000000081900720c */ /* 0x020fda0003f06270 */
[----:B------:R-:W-:Y:S05]  /*3820*/  @P0 BREAK.RELIABLE B2 ;  /* 0x0000000000020942 */ /* 0x000fea0003800100 */
[----:B------:R-:W-:Y:S05]  /*3830*/  @P0 BRA `(.L_x_167) ;  /* 0x0000000000140947 */ /* 0x000fea0003800000 */
.L_x_164:
[----:B------:R-:W-:Y:S05]  /*3840*/  BSYNC.RELIABLE B2 ;  /* 0x0000000000027941 */ /* 0x000fea0003800100 */
.L_x_163:
[----:B0-----:R-:W-:Y:S02]  /*3850*/  IMAD.MOV.U32 R7, RZ, RZ, -0x1 ;  /* 0xffffffffff077424 */ /* 0x001fe400078e00ff */
[----:B------:R-:W-:-:S03]  /*3860*/  VIADD R13, R13, 0x1 ;  /* 0x000000010d0d7836 */ /* 0x000fc60000000000 */
[----:B------:R1:W-:Y:S04]  /*3870*/  ST.E desc[UR38][R4.64+0x4], R7 ;  /* 0x0000040704007985 */ /* 0x0003e8000c101926 */
[----:B------:R1:W2:Y:S02]  /*3880*/  LDS R30, [R38+0x208] ;  /* 0x00020800261e7984 */ /* 0x0002a40000000800 */
.L_x_167:
[----:B------:R-:W-:Y:S05]  /*3890*/  BSYNC.RECONVERGENT B1 ;  /* 0x0000000000017941 */ /* 0x000fea0003800200 */
.L_x_162:
[----:B------:R-:W-:-:S05]  /*38a0*/  VIADD R11, R11, 0x20 ;  /* 0x000000200b0b7836 */ /* 0x000fca0000000000 */
[----:B--2---:R-:W-:-:S13]  /*38b0*/  ISETP.GE.AND P0, PT, R11, R30, PT ;  /* 0x0000001e0b00720c */ /* 0x004fda0003f06270 */
[----:B------:R-:W-:Y:S05]  /*38c0*/  @!P0 BRA `(.L_x_168) ;  /* 0xfffffffc00708947 */ /* 0x000fea000383ffff */
.L_x_161:
[----:B------:R-:W-:Y:S05]  /*38d0*/  BSYNC.RECONVERGENT B0 ;  /* 0x0000000000007941 */ /* 0x000fea0003800200 */
.L_x_160:
[----:B------:R-:W-:Y:S01]  /*38e0*/  LOP3.LUT R2, R39, 0x1f, RZ, 0xc0, !PT ;  /* 0x0000001f27027812 */ /* 0x000fe200078ec0ff */
[----:B------:R-:W-:-:S03]  /*38f0*/  UMOV UR4, 0xffffffff ;  /* 0xffffffff00047882 */ /* 0x000fc60000000000 */
[----:B------:R-:W-:-:S04]  /*3900*/  ISETP.NE.AND P1, PT, R2, RZ, PT ;  /* 0x000000ff0200720c */ /* 0x000fc80003f25270 */
[----:B------:R-:W-:Y:S01]  /*3910*/  P2R R0, PR, RZ, 0x2 ;  /* 0x00000002ff007803 */ /* 0x000fe20000000000 */
[----:B------:R-:W-:Y:S08]  /*3920*/  BRA.DIV UR4, `(.L_x_169) ;  /* 0x0000002e04c07947 */ /* 0x000ff0000b800000 */
[----:B------:R-:W2:Y:S02]  /*3930*/  SHFL.BFLY PT, R14, R13, 0x1, 0x1f ;  /* 0x0c201f000d0e7f89 */ /* 0x000ea400000e0000 */
[----:B--2---:R-:W-:-:S05]  /*3940*/  IMAD.IADD R13, R14, 0x1, R13 ;  /* 0x000000010e0d7824 */ /* 0x004fca00078e020d */
[----:B------:R-:W2:Y:S02]  /*3950*/  SHFL.BFLY PT, R14, R13, 0x2, 0x1f ;  /* 0x0c401f000d0e7f89 */ /* 0x000ea400000e0000 */
[----:B--2---:R-:W-:-:S05]  /*3960*/  IMAD.IADD R0, R13, 0x1, R14 ;  /* 0x000000010d007824 */ /* 0x004fca00078e020e */
[----:B------:R-:W0:Y:S02]  /*3970*/  SHFL.BFLY PT, R14, R0, 0x4, 0x1f ;  /* 0x0c801f00000e7f89 */ /* 0x000e2400000e0000 */
[----:B0-----:R-:W-:-:S05]  /*3980*/  IMAD.IADD R3, R0, 0x1, R14 ;  /* 0x0000000100037824 */ /* 0x001fca00078e020e */
[----:B------:R-:W0:Y:S02]  /*3990*/  SHFL.BFLY PT, R14, R3, 0x8, 0x1f ;  /* 0x0d001f00030e7f89 */ /* 0x000e2400000e0000 */
[----:B0-----:R-:W-:-:S05]  /*39a0*/  IMAD.IADD R27, R3, 0x1, R14 ;  /* 0x00000001031b7824 */ /* 0x001fca00078e020e */
[----:B------:R0:W2:Y:S02]  /*39b0*/  SHFL.BFLY PT, R14, R27, 0x10, 0x1f ;  /* 0x0e001f001b0e7f89 */ /* 0x0000a400000e0000 */
.L_x_281:
[----:B------:R-:W3:Y:S01]  /*39c0*/  LDS R0, [R38+0x1d4] ;  /* 0x0001d40026007984 */ /* 0x000ee20000000800 */
[----:B------:R-:W-:Y:S01]  /*39d0*/  BSSY.RECONVERGENT B0, `(.L_x_170) ;  /* 0x000000c000007945 */ /* 0x000fe20003800200 */
[----:B0-2---:R-:W-:Y:S01]  /*39e0*/  IMAD.IADD R27, R27, 0x1, R14 ;  /* 0x000000011b1b7824 */ /* 0x005fe200078e020e */
[----:B---3--:R-:W-:Y:S02]  /*39f0*/  ISETP.GE.AND P0, PT, R0, 0x1, PT ;  /* 0x000000010000780c */ /* 0x008fe40003f06270 */
[----:B------:R-:W-:Y:S11]  /*3a00*/  @P1 BRA `(.L_x_171) ;  /* 0x0000000000201947 */ /* 0x000ff60003800000 */
[----:B------:R-:W0:Y:S01]  /*3a10*/  S2R R3, SR_LANEID ;  /* 0x0000000000037919 */ /* 0x000e220000000000 */
[----:B------:R-:W2:Y:S08]  /*3a20*/  REDUX.SUM UR5, R27 ;  /* 0x000000001b0573c4 */ /* 0x000eb0000000c000 */
[----:B-1----:R-:W1:Y:S01]  /*3a30*/  LDC.64 R4, c[0x0][0x448] ;  /* 0x00011200ff047b82 */ /* 0x002e620000000a00 */
[----:B------:R-:W-:-:S02]  /*3a40*/  VOTEU.ANY UR4, UPT, PT ;  /* 0x0000000000047886 */ /* 0x000fc400038e0100 */
[----:B------:R-:W-:-:S06]  /*3a50*/  UFLO.U32 UR4, UR4 ;  /* 0x00000004000472bd */ /* 0x000fcc00080e0000 */
[----:B0-----:R-:W-:Y:S01]  /*3a60*/  ISETP.EQ.U32.AND P1, PT, R3, UR4, PT ;  /* 0x0000000403007c0c */ /* 0x001fe2000bf22070 */
[----:B--2---:R-:W-:-:S12]  /*3a70*/  IMAD.U32 R3, RZ, RZ, UR5 ;  /* 0x00000005ff037e24 */ /* 0x004fd8000f8e00ff */
[----:B-1----:R0:W-:Y:S02]  /*3a80*/  @P1 REDG.E.ADD.STRONG.GPU desc[UR38][R4.64], R3 ;  /* 0x000000030400198e */ /* 0x0021e4000c12e126 */
.L_x_171:
[----:B------:R-:W-:Y:S05]  /*3a90*/  BSYNC.RECONVERGENT B0 ;  /* 0x0000000000007941 */ /* 0x000fea0003800200 */
.L_x_170:
[----:B------:R-:W-:Y:S04]  /*3aa0*/  BSSY B0, `(.L_x_172) ;  /* 0x0000068000007945 */ /* 0x000fe80003800000 */
[----:B------:R-:W-:Y:S05]  /*3ab0*/  @!P0 BRA `(.L_x_173) ;  /* 0x0000000400988947 */ /* 0x000fea0003800000 */
[----:B0-----:R0:W2:Y:S01]  /*3ac0*/  LDS R3, [R38+0x1a0] ;  /* 0x0001a00026037984 */ /* 0x0010a20000000800 */
[----:B------:R-:W-:Y:S01]  /*3ad0*/  BSSY B1, `(.L_x_174) ;  /* 0x0000063000017945 */ /* 0x000fe20003800000 */
[----:B------:R-:W-:Y:S02]  /*3ae0*/  VIADD R6, R0, 0xffffffff ;  /* 0xffffffff00067836 */ /* 0x000fe40000000000 */
[----:B-1----:R-:W-:-:S07]  /*3af0*/  IMAD.MOV.U32 R7, RZ, RZ, RZ ;  /* 0x000000ffff077224 */ /* 0x002fce00078e00ff */
.L_x_184:
[C---:B-1----:R-:W-:Y:S01]  /*3b00*/  LOP3.LUT R5, R7.reuse, 0x1, RZ, 0xc0, !PT ;  /* 0x0000000107057812 */ /* 0x042fe200078ec0ff */
[----:B------:R-:W-:Y:S01]  /*3b10*/  VIADD R7, R7, 0x1 ;  /* 0x0000000107077836 */ /* 0x000fe20000000000 */
[----:B------:R-:W-:Y:S03]  /*3b20*/  BSSY.RECONVERGENT B2, `(.L_x_175) ;  /* 0x0000059000027945 */ /* 0x000fe60003800200 */
[----:B------:R-:W-:Y:S01]  /*3b30*/  IMAD R5, R26, 0x2, R5 ;  /* 0x000000021a057824 */ /* 0x000fe200078e0205 */
[----:B------:R-:W-:-:S04]  /*3b40*/  ISETP.NE.AND P3, PT, R7, R0, PT ;  /* 0x000000000700720c */ /* 0x000fc80003f65270 */
[----:B------:R-:W-:-:S13]  /*3b50*/  ISETP.GE.AND P0, PT, R5, R6, PT ;  /* 0x000000060500720c */ /* 0x000fda0003f06270 */
[----:B-----5:R-:W-:Y:S05]  /*3b60*/  @P0 BRA `(.L_x_176) ;  /* 0x0000000400500947 */ /* 0x020fea0003800000 */
[----:B------:R-:W-:-:S07]  /*3b70*/  IMAD.MOV.U32 R8, RZ, RZ, R5 ;  /* 0x000000ffff087224 */ /* 0x000fce00078e0005 */
.L_x_182:
[----:B-1----:R-:W-:Y:S02]  /*3b80*/  SHF.R.S32.HI R4, RZ, 0x1f, R8 ;  /* 0x0000001fff047819 */ /* 0x002fe40000011408 */
        /* <DEDUP_REMOVED lines=14> */
[----:B-1----:R-:W-:Y:S05]  /*3c70*/  @P0 BRA P1, `(.L_x_178) ;  /* 0x0000000400040947 */ /* 0x002fea0000800000 */
[----:B------:R1:W5:Y:S04]  /*3c80*/  LD.E R25, desc[UR38][R4.64+0x8] ;  /* 0x0000082604197980 */ /* 0x000368000c101900 */
[----:B------:R1:W5:Y:S04]  /*3c90*/  LD.E R31, desc[UR38][R4.64+0xc] ;  /* 0x00000c26041f7980 */ /* 0x000368000c101900 */
[----:B------:R1:W5:Y:S01]  /*3ca0*/  LD.E R33, desc[UR38][R4.64+0x10] ;  /* 0x0000102604217980 */ /* 0x000362000c101900 */
[----:B------:R-:W-:Y:S01]  /*3cb0*/  ISETP.NE.AND P1, PT, R21, 0x1, PT ;  /* 0x000000011500780c */ /* 0x000fe20003f25270 */
[----:B------:R-:W-:Y:S01]  /*3cc0*/  BSSY.RELIABLE B4, `(.L_x_179) ;  /* 0x000002f000047945 */ /* 0x000fe20003800100 */
[----:B------:R-:W-:-:S13]  /*3cd0*/  ISETP.EQ.AND P2, PT, R12, 0x1, PT ;  /* 0x000000010c00780c */ /* 0x000fda0003f42270 */
[----:B-1----:R-:W-:Y:S05]  /*3ce0*/  @P1 BRA P2, `(.L_x_180) ;  /* 0x0000000000b01947 */ /* 0x002fea0001000000 */
        /* <DEDUP_REMOVED lines=40> */
.L_x_181:
[----:B------:R-:W-:-:S04]  /*3f70*/  LOP3.LUT P0, RZ, R21, R12, RZ, 0xfc, !PT ;  /* 0x0000000c15ff7212 */ /* 0x000fc8000780fcff */
[----:B-----5:R-:W-:-:S13]  /*3f80*/  ISETP.GE.OR P0, PT, R15, R10, P0 ;  /* 0x0000000a0f00720c */ /* 0x020fda0000706670 */
[----:B------:R-:W-:Y:S05]  /*3f90*/  @P0 BREAK.RELIABLE B4 ;  /* 0x0000000000040942 */ /* 0x000fea0003800100 */
[----:B------:R-:W-:Y:S05]  /*3fa0*/  @P0 BRA `(.L_x_178) ;  /* 0x0000000000380947 */ /* 0x000fea0003800000 */
.L_x_180:
[----:B------:R-:W-:Y:S05]  /*3fb0*/  BSYNC.RELIABLE B4 ;  /* 0x0000000000047941 */ /* 0x000fea0003800100 */
.L_x_179:
        /* <DEDUP_REMOVED lines=13> */
.L_x_178:
[----:B------:R-:W-:Y:S05]  /*4090*/  BSYNC.RECONVERGENT B3 ;  /* 0x0000000000037941 */ /* 0x000fea0003800200 */
.L_x_177:
[----:B------:R-:W-:Y:S05]  /*40a0*/  @!P4 BRA `(.L_x_182) ;  /* 0xfffffff800b4c947 */ /* 0x000fea000383ffff */
.L_x_176:
[----:B------:R-:W-:Y:S05]  /*40b0*/  BSYNC.RECONVERGENT B2 ;  /* 0x0000000000027941 */ /* 0x000fea0003800200 */
.L_x_175:
[----:B------:R-:W-:-:S03]  /*40c0*/  UMOV UR4, 0xffffffff ;  /* 0xffffffff00047882 */ /* 0x000fc60000000000 */
[----:B------:R-:W-:Y:S05]  /*40d0*/  BRA.DIV UR4, `(.L_x_183) ;  /* 0x0000002a045c7947 */ /* 0x000fea000b800000 */
[----:B------:R-:W-:Y:S01]  /*40e0*/  NOP ;  /* 0x0000000000007918 */ /* 0x000fe20000000000 */
.L_x_284:
[----:B------:R-:W-:Y:S05]  /*40f0*/  @P3 BRA `(.L_x_184) ;  /* 0xfffffff800803947 */ /* 0x000fea000383ffff */
[----:B------:R-:W-:Y:S05]  /*4100*/  BSYNC B1 ;  /* 0x0000000000017941 */ /* 0x000fea0003800000 */
.L_x_174:
[----:B------:R3:W4:Y:S02]  /*4110*/  LDS R30, [R38+0x208] ;  /* 0x00020800261e7984 */ /* 0x0007240000000800 */
.L_x_173:
[----:B------:R-:W-:Y:S05]  /*4120*/  BSYNC B0 ;  /* 0x0000000000007941 */ /* 0x000fea0003800000 */
.L_x_172:
[----:B----4-:R-:W-:Y:S01]  /*4130*/  IMAD.IADD R0, R30, 0x1, -R27 ;  /* 0x000000011e007824 */ /* 0x010fe200078e0a1b */
[----:B------:R-:W-:Y:S04]  /*4140*/  BSSY B10, `(.L_x_185) ;  /* 0x00000960000a7945 */ /* 0x000fe80003800000 */
[----:B------:R-:W-:-:S13]  /*4150*/  ISETP.GT.AND P0, PT, R0, R27, PT ;  /* 0x0000001b0000720c */ /* 0x000fda0003f04270 */
[----:B------:R-:W-:Y:S05]  /*4160*/  @P0 BRA `(.L_x_186) ;  /* 0x0000000400180947 */ /* 0x000fea0003800000 */
[----:B------:R-:W-:Y:S01]  /*4170*/  ISETP.GT.AND P0, PT, R30, R27, PT ;  /* 0x0000001b1e00720c */ /* 0x000fe20003f04270 */
[----:B------:R-:W-:Y:S04]  /*4180*/  BSSY B0, `(.L_x_187) ;  /* 0x0000043000007945 */ /* 0x000fe80003800000 */
[----:B------:R-:W4:Y:S08]  /*4190*/  BMOV.32.CLEAR R46, B0 ;  /* 0x00000000002e7355 */ /* 0x000f300000100000 */
[----:B----4-:R-:W-:Y:S05]  /*41a0*/  @!P0 BRA `(.L_x_188) ;  /* 0x0000000000fc8947 */ /* 0x010fea0003800000 */
[----:B------:R-:W-:-:S07]  /*41b0*/  IMAD.MOV.U32 R45, RZ, RZ, RZ ;  /* 0x000000ffff2d7224 */ /* 0x000fce00078e00ff */
.L_x_195:
[----:B-1---5:R-:W-:Y:S01]  /*41c0*/  IADD3 R31, PT, PT, R30, R26, -R27 ;  /* 0x0000001a1e1f7210 */ /* 0x022fe20007ffe81b */
[----:B------:R-:W-:Y:S05]  /*41d0*/  BMOV.32.CLEAR RZ, B0 ;  /* 0x0000000000ff7355 */ /* 0x000fea0000100000 */
[----:B------:R-:W-:Y:S01]  /*41e0*/  ISETP.GE.AND P0, PT, R31, R30, PT ;  /* 0x0000001e1f00720c */ /* 0x000fe20003f06270 */
[----:B------:R-:W-:Y:S04]  /*41f0*/  BSSY.RECONVERGENT B0, `(.L_x_189) ;  /* 0x0000032000007945 */ /* 0x000fe80003800200 */
[----:B------:R-:W1:Y:S08]  /*4200*/  BMOV.32.CLEAR R44, B0 ;  /* 0x00000000002c7355 */ /* 0x000e700000100000 */
[----:B01----:R-:W-:Y:S05]  /*4210*/  @P0 BRA `(.L_x_190) ;  /* 0x0000000000b80947 */ /* 0x003fea0003800000 */
[----:B------:R-:W-:-:S05]  /*4220*/  IMAD.WIDE.U32 R52, R45, 0x14, R28 ;  /* 0x000000142d347825 */ /* 0x000fca00078e001c */
[----:B------:R1:W5:Y:S02]  /*4230*/  LD.E R30, desc[UR38][R52.64] ;  /* 0x00000026341e7980 */ /* 0x000364000c101900 */
.L_x_193:
[----:B------:R-:W-:Y:S01]  /*4240*/  IMAD.WIDE R10, R31, 0x14, R28 ;  /* 0x000000141f0a7825 */ /* 0x000fe200078e021c */
[----:B------:R-:W4:Y:S01]  /*4250*/  LDC.64 R12, c[0x0][0x468] ;  /* 0x00011a00ff0c7b82 */ /* 0x000f220000000a00 */
[----:B------:R-:W3:Y:S03]  /*4260*/  LDCU.64 UR4, c[0x0][0x460] ;  /* 0x00008c00ff0477ac */ /* 0x000ee60008000a00 */
[----:B------:R-:W4:Y:S02]  /*4270*/  LD.E R25, desc[UR38][R10.64] ;  /* 0x000000260a197980 */ /* 0x000f24000c101900 */
[----:B----4-:R-:W-:-:S05]  /*4280*/  IMAD.WIDE R12, R25, 0x8, R12 ;  /* 0x00000008190c7825 */ /* 0x010fca00078e020c */
[----:B------:R-:W3:Y:S04]  /*4290*/  LDG.E.64 R8, desc[UR38][R12.64] ;  /* 0x000000260c087981 */ /* 0x000ee8000c1e1b00 */
[----:B0-2---:R-:W2:Y:S01]  /*42a0*/  LDG.E R3, desc[UR38][R12.64+0x8] ;  /* 0x000008260c037981 */ /* 0x005ea2000c1e1900 */
[----:B------:R-:W-:Y:S05]  /*42b0*/  BMOV.32.CLEAR RZ, B0 ;  /* 0x0000000000ff7355 */ /* 0x000fea0000100000 */
[----:B-----5:R-:W-:Y:S01]  /*42c0*/  IMAD.MOV.U32 R7, RZ, RZ, R30 ;  /* 0x000000ffff077224 */ /* 0x020fe200078e001e */
[----:B------:R-:W-:Y:S01]  /*42d0*/  MOV R20, 0x4330 ;  /* 0x0000433000147802 */ /* 0x000fe20000000f00 */
[----:B------:R-:W-:Y:S01]  /*42e0*/  IMAD.MOV.U32 R21, RZ, RZ, 0x0 ;  /* 0x00000000ff157424 */ /* 0x000fe200078e00ff */
[----:B---3--:R-:W-:Y:S01]  /*42f0*/  LEA R4, P0, R8, UR4, 0x2 ;  /* 0x0000000408047c11 */ /* 0x008fe2000f8010ff */
[----:B--2---:R-:W-:-:S03]  /*4300*/  IMAD.IADD R6, R3, 0x1, -R8 ;  /* 0x0000000103067824 */ /* 0x004fc600078e0a08 */
[----:B------:R-:W-:-:S09]  /*4310*/  LEA.HI.X R5, R8, UR5, R9, 0x2, P0 ;  /* 0x0000000508057c11 */ /* 0x000fd200080f1409 */
[----:B-1----:R-:W-:Y:S05]  /*4320*/  CALL.REL.NOINC `($_Z12expand_level8GPU_Data$_Z20device_bsearch_arrayPiii) ;  /* 0x00000028005c7944 */ /* 0x002fea0003c00000 */
        /* <DEDUP_REMOVED lines=24> */
.L_x_192:
[----:B------:R-:W-:Y:S05]  /*44b0*/  BSYNC.RECONVERGENT B0 ;  /* 0x0000000000007941 */ /* 0x000fea0003800200 */
.L_x_191:
[----:B------:R-:W1:Y:S01]  /*44c0*/  LDS R0, [R38+0x208] ;  /* 0x0002080026007984 */ /* 0x000e620000000800 */
[----:B------:R-:W-:-:S05]  /*44d0*/  VIADD R31, R31, 0x20 ;  /* 0x000000201f1f7836 */ /* 0x000fca0000000000 */
[----:B-1----:R-:W-:-:S13]  /*44e0*/  ISETP.GE.AND P0, PT, R31, R0, PT ;  /* 0x000000001f00720c */ /* 0x002fda0003f06270 */
[----:B------:R-:W-:Y:S05]  /*44f0*/  @!P0 BRA `(.L_x_193) ;  /* 0xfffffffc00508947 */ /* 0x000fea000383ffff */
.L_x_190:
[----:B------:R1:W-:Y:S05]  /*4500*/  BMOV.32 B0, R44 ;  /* 0x0000002c00007356 */ /* 0x0003ea0000000000 */
[----:B------:R-:W-:Y:S05]  /*4510*/  BSYNC.RECONVERGENT B0 ;  /* 0x0000000000007941 */ /* 0x000fea0003800200 */
.L_x_189:
[----:B------:R-:W-:-:S03]  /*4520*/  UMOV UR4, 0xffffffff ;  /* 0xffffffff00047882 */ /* 0x000fc60000000000 */
[----:B------:R-:W-:Y:S05]  /*4530*/  BRA.DIV UR4, `(.L_x_194) ;  /* 0x0000002604607947 */ /* 0x000fea000b800000 */
[----:B------:R-:W-:Y:S01]  /*4540*/  NOP ;  /* 0x0000000000007918 */ /* 0x000fe20000000000 */
.L_x_287:
[----:B------:R-:W4:Y:S01]  /*4550*/  LDS R30, [R38+0x208] ;  /* 0x00020800261e7984 */ /* 0x000f220000000800 */
[----:B------:R-:W-:Y:S02]  /*4560*/  VIADD R45, R45, 0x1 ;  /* 0x000000012d2d7836 */ /* 0x000fe40000000000 */
[----:B----4-:R-:W-:-:S05]  /*4570*/  IMAD.IADD R0, R30, 0x1, -R27 ;  /* 0x000000011e007824 */ /* 0x010fca00078e0a1b */
[----:B------:R-:W-:-:S13]  /*4580*/  ISETP.GE.AND P0, PT, R45, R0, PT ;  /* 0x000000002d00720c */ /* 0x000fda0003f06270 */
[----:B------:R-:W-:Y:S05]  /*4590*/  @!P0 BRA `(.L_x_195) ;  /* 0xfffffffc00088947 */ /* 0x000fea000383ffff */
.L_x_188:
[----:B------:R4:W-:Y:S05]  /*45a0*/  BMOV.32 B0, R46 ;  /* 0x0000002e00007356 */ /* 0x0009ea0000000000 */
[----:B------:R-:W-:Y:S05]  /*45b0*/  BSYNC B0 ;  /* 0x0000000000007941 */ /* 0x000fea0003800000 */
.L_x_187:
[----:B------:R-:W-:Y:S05]  /*45c0*/  BRA `(.L_x_196) ;  /* 0x0000000400347947 */ /* 0x000fea0003800000 */
.L_x_186:
[----:B01----:R-:W-:Y:S01]  /*45d0*/  SHF.R.S32.HI R4, RZ, 0x1f, R39 ;  /* 0x0000001fff047819 */ /* 0x003fe20000011427 */
[----:B------:R-:W-:Y:S03]  /*45e0*/  BSSY.RECONVERGENT B0, `(.L_x_197) ;  /* 0x0000048000007945 */ /* 0x000fe60003800200 */
[----:B------:R-:W-:Y:S01]  /*45f0*/  LEA.HI R4, R4, R39, RZ, 0x5 ;  /* 0x0000002704047211 */ /* 0x000fe200078f28ff */
[----:B------:R-:W0:Y:S05]  /*4600*/  BMOV.32.CLEAR R46, B0 ;  /* 0x00000000002e7355 */ /* 0x000e2a0000100000 */
[----:B------:R-:W-:-:S05]  /*4610*/  LOP3.LUT R4, R4, 0xffffffe0, RZ, 0xc0, !PT ;  /* 0xffffffe004047812 */ /* 0x000fca00078ec0ff */
[----:B-----5:R-:W-:-:S05]  /*4620*/  IMAD.IADD R31, R39, 0x1, -R4 ;  /* 0x00000001271f7824 */ /* 0x020fca00078e0a04 */
[----:B------:R-:W-:-:S13]  /*4630*/  ISETP.GE.AND P0, PT, R31, R0, PT ;  /* 0x000000001f00720c */ /* 0x000fda0003f06270 */
[----:B0-----:R-:W-:Y:S05]  /*4640*/  @P0 BRA `(.L_x_198) ;  /* 0x0000000400000947 */ /* 0x001fea0003800000 */
.L_x_205:
[----:B------:R-:W-:Y:S01]  /*4650*/  ISETP.GE.AND P0, PT, R27, 0x1, PT ;  /* 0x000000011b00780c */ /* 0x000fe20003f06270 */
[----:B------:R-:W-:Y:S05]  /*4660*/  BMOV.32.CLEAR RZ, B0 ;  /* 0x0000000000ff7355 */ /* 0x000fea0000100000 */
[----:B------:R-:W-:Y:S04]  /*4670*/  BSSY.RECONVERGENT B0, `(.L_x_199) ;  /* 0x0000039000007945 */ /* 0x000fe80003800200 */
[----:B0-----:R-:W0:Y:S05]  /*4680*/  BMOV.32.CLEAR R45, B0 ;  /* 0x00000000002d7355 */ /* 0x001e2a0000100000 */
[----:B------:R-:W-:Y:S05]  /*4690*/  @!P0 BRA `(.L_x_200) ;  /* 0x0000000000d48947 */ /* 0x000fea0003800000 */
[----:B------:R-:W-:-:S05]  /*46a0*/  IMAD.WIDE R52, R31, 0x14, R28 ;  /* 0x000000141f347825 */ /* 0x000fca00078e021c */
[----:B------:R1:W5:Y:S01]  /*46b0*/  LD.E R26, desc[UR38][R52.64] ;  /* 0x00000026341a7980 */ /* 0x000362000c101900 */
[----:B------:R-:W-:Y:S05]  /*46c0*/  BMOV.32.CLEAR RZ, B0 ;  /* 0x0000000000ff7355 */ /* 0x000fea0000100000 */
[----:B------:R-:W-:Y:S01]  /*46d0*/  BSSY.RECONVERGENT B0, `(.L_x_201) ;  /* 0x0000030000007945 */ /* 0x000fe20003800200 */
[----:B------:R-:W-:-:S03]  /*46e0*/  IMAD.IADD R30, R30, 0x1, -R27 ;  /* 0x000000011e1e7824 */ /* 0x000fc600078e0a1b */
[----:B-1----:R-:W4:Y:S05]  /*46f0*/  BMOV.32.CLEAR R44, B0 ;  /* 0x00000000002c7355 */ /* 0x002f2a0000100000 */
.L_x_204:
[----:B------:R-:W-:Y:S01]  /*4700*/  IMAD.WIDE R10, R30, 0x14, R28 ;  /* 0x000000141e0a7825 */ /* 0x000fe200078e021c */
[----:B------:R-:W1:Y:S01]  /*4710*/  LDC.64 R12, c[0x0][0x468] ;  /* 0x00011a00ff0c7b82 */ /* 0x000e620000000a00 */
[----:B------:R-:W0:Y:S03]  /*4720*/  LDCU.64 UR4, c[0x0][0x460] ;  /* 0x00008c00ff0477ac */ /* 0x000e260008000a00 */
[----:B------:R-:W1:Y:S02]  /*4730*/  LD.E R25, desc[UR38][R10.64] ;  /* 0x000000260a197980 */ /* 0x000e64000c101900 */
[----:B-1----:R-:W-:-:S05]  /*4740*/  IMAD.WIDE R12, R25, 0x8, R12 ;  /* 0x00000008190c7825 */ /* 0x002fca00078e020c */
[----:B------:R-:W0:Y:S04]  /*4750*/  LDG.E.64 R8, desc[UR38][R12.64] ;  /* 0x000000260c087981 */ /* 0x000e28000c1e1b00 */
[----:B--2---:R-:W2:Y:S01]  /*4760*/  LDG.E R3, desc[UR38][R12.64+0x8] ;  /* 0x000008260c037981 */ /* 0x004ea2000c1e1900 */
[----:B------:R-:W-:Y:S05]  /*4770*/  BMOV.32.CLEAR RZ, B0 ;  /* 0x0000000000ff7355 */ /* 0x000fea0000100000 */
[----:B-----5:R-:W-:Y:S01]  /*4780*/  IMAD.MOV.U32 R7, RZ, RZ, R26 ;  /* 0x000000ffff077224 */ /* 0x020fe200078e001a */
[----:B------:R-:W-:Y:S01]  /*4790*/  MOV R20, 0x47f0 ;  /* 0x000047f000147802 */ /* 0x000fe20000000f00 */
[----:B------:R-:W-:Y:S01]  /*47a0*/  IMAD.MOV.U32 R21, RZ, RZ, 0x0 ;  /* 0x00000000ff157424 */ /* 0x000fe200078e00ff */
[----:B0-----:R-:W-:Y:S01]  /*47b0*/  LEA R4, P0, R8, UR4, 0x2 ;  /* 0x0000000408047c11 */ /* 0x001fe2000f8010ff */
[----:B--2---:R-:W-:-:S03]  /*47c0*/  IMAD.IADD R6, R3, 0x1, -R8 ;  /* 0x0000000103067824 */ /* 0x004fc600078e0a08 */
[----:B------:R-:W-:-:S09]  /*47d0*/  LEA.HI.X R5, R8, UR5, R9, 0x2, P0 ;  /* 0x0000000508057c11 */ /* 0x000fd200080f1409 */
[----:B---34-:R-:W-:Y:S05]  /*47e0*/  CALL.REL.NOINC `($_Z12expand_level8GPU_Data$_Z20device_bsearch_arrayPiii) ;  /* 0x00000024002c7944 */ /* 0x018fea0003c00000 */
        /* <DEDUP_REMOVED lines=24> */
.L_x_203:
[----:B------:R-:W-:Y:S05]  /*4970*/  BSYNC.RECONVERGENT B0 ;  /* 0x0000000000007941 */ /* 0x000fea0003800200 */
.L_x_202:
[----:B0-----:R-:W0:Y:S01]  /*4980*/  LDS R3, [R38+0x208] ;  /* 0x0002080026037984 */ /* 0x001e220000000800 */
[----:B------:R-:W-:-:S05]  /*4990*/  VIADD R30, R30, 0x1 ;  /* 0x000000011e1e7836 */ /* 0x000fca0000000000 */
[----:B0-----:R-:W-:-:S13]  /*49a0*/  ISETP.GE.AND P0, PT, R30, R3, PT ;  /* 0x000000031e00720c */ /* 0x001fda0003f06270 */
[----:B------:R-:W-:Y:S05]  /*49b0*/  @!P0 BRA `(.L_x_204) ;  /* 0xfffffffc00508947 */ /* 0x000fea000383ffff */
[----:B------:R0:W-:Y:S05]  /*49c0*/  BMOV.32 B0, R44 ;  /* 0x0000002c00007356 */ /* 0x0001ea0000000000 */
[----:B------:R-:W-:Y:S05]  /*49d0*/  BSYNC.RECONVERGENT B0 ;  /* 0x0000000000007941 */ /* 0x000fea0003800200 */
.L_x_201:
[----:B------:R-:W-:-:S07]  /*49e0*/  IMAD.MOV.U32 R30, RZ, RZ, R3 ;  /* 0x000000ffff1e7224 */ /* 0x000fce00078e0003 */
.L_x_200:
[----:B0-----:R0:W-:Y:S05]  /*49f0*/  BMOV.32 B0, R45 ;  /* 0x0000002d00007356 */ /* 0x0011ea0000000000 */
[----:B------:R-:W-:Y:S05]  /*4a00*/  BSYNC.RECONVERGENT B0 ;  /* 0x0000000000007941 */ /* 0x000fea0003800200 */
.L_x_199:
[----:B------:R-:W-:Y:S02]  /*4a10*/  VIADD R31, R31, 0x20 ;  /* 0x000000201f1f7836 */ /* 0x000fe40000000000 */
[----:B------:R-:W-:-:S05]  /*4a20*/  IMAD.IADD R0, R30, 0x1, -R27 ;  /* 0x000000011e007824 */ /* 0x000fca00078e0a1b */
[----:B------:R-:W-:-:S13]  /*4a30*/  ISETP.GE.AND P0, PT, R31, R0, PT ;  /* 0x000000001f00720c */ /* 0x000fda0003f06270 */
[----:B------:R-:W-:Y:S05]  /*4a40*/  @!P0 BRA `(.L_x_205) ;  /* 0xfffffffc00008947 */ /* 0x000fea000383ffff */
.L_x_198:
[----:B------:R1:W-:Y:S05]  /*4a50*/  BMOV.32 B0, R46 ;  /* 0x0000002e00007356 */ /* 0x0003ea0000000000 */
[----:B------:R-:W-:Y:S05]  /*4a60*/  BSYNC.RECONVERGENT B0 ;  /* 0x0000000000007941 */ /* 0x000fea0003800200 */
.L_x_197:
[----:B------:R-:W-:-:S03]  /*4a70*/  UMOV UR4, 0xffffffff ;  /* 0xffffffff00047882 */ /* 0x000fc60000000000 */
[----:B------:R-:W-:Y:S05]  /*4a80*/  BRA.DIV UR4, `(.L_x_206) ;  /* 0x00000022042c7947 */ /* 0x000fea000b800000 */
[----:B------:R-:W-:Y:S01]  /*4a90*/  NOP ;  /* 0x0000000000007918 */ /* 0x000fe20000000000 */
.L_x_196:
[----:B------:R-:W-:Y:S05]  /*4aa0*/  BSYNC B10 ;  /* 0x00000000000a7941 */ /* 0x000fea0003800000 */
.L_x_185:
[----:B------:R-:W-:Y:S01]  /*4ab0*/  ISETP.NE.AND P0, PT, R2, RZ, PT ;  /* 0x000000ff0200720c */ /* 0x000fe20003f05270 */
[----:B------:R-:W-:-:S12]  /*4ac0*/  UMOV UR4, 0xffffffff ;  /* 0xffffffff00047882 */ /* 0x000fd80000000000 */
[----:B------:R-:W0:Y:S04]  /*4ad0*/  @!P0 LDS R0, [R38+0x208] ;  /* 0x0002080026008984 */ /* 0x000e280000000800 */
[----:B------:R-:W1:Y:S01]  /*4ae0*/  @!P0 LDS R2, [R38+0x1d4] ;  /* 0x0001d40026028984 */ /* 0x000e620000000800 */
[--C-:B0-2---:R-:W-:Y:S02]  /*4af0*/  @!P0 IMAD.IADD R3, R0, 0x1, -R27.reuse ;  /* 0x0000000100038824 */ /* 0x105fe400078e0a1b */
[----:B-1----:R-:W-:-:S03]  /*4b00*/  @!P0 IMAD.IADD R5, R2, 0x1, -R27 ;  /* 0x0000000102058824 */ /* 0x002fc600078e0a1b */
[----:B------:R0:W-:Y:S04]  /*4b10*/  @!P0 STS [R38+0x208], R3 ;  /* 0x0002080326008388 */ /* 0x0001e80000000800 */
[----:B------:R0:W-:Y:S01]  /*4b20*/  @!P0 STS [R38+0x1d4], R5 ;  /* 0x0001d40526008388 */ /* 0x0001e20000000800 */
[----:B------:R-:W-:Y:S05]  /*4b30*/  BRA.DIV UR4, `(.L_x_207) ;  /* 0x00000022041c7947 */ /* 0x000fea000b800000 */
[----:B------:R-:W-:Y:S01]  /*4b40*/  NOP ;  /* 0x0000000000007918 */ /* 0x000fe20000000000 */
.L_x_292:
[----:B------:R-:W-:Y:S02]  /*4b50*/  ISETP.GT.AND P1, PT, R27, RZ, PT ;  /* 0x000000ff1b00720c */ /* 0x000fe40003f24270 */
[----:B------:R-:W-:-:S11]  /*4b60*/  PLOP3.LUT P0, PT, PT, PT, PT, 0x8, 0x80 ;  /* 0x000000000080781c */ /* 0x000fd60003f0e170 */
[----:B------:R-:W-:Y:S05]  /*4b70*/  @!P1 BRA `(.L_x_159) ;  /* 0x00000000003c9947 */ /* 0x000fea0003800000 */
[----:B------:R-:W-:Y:S01]  /*4b80*/  SHF.R.S32.HI R0, RZ, 0x1f, R39 ;  /* 0x0000001fff007819 */ /* 0x000fe20000011427 */
[----:B------:R-:W1:Y:S01]  /*4b90*/  S2UR UR5, SR_CgaCtaId ;  /* 0x00000000000579c3 */ /* 0x000e620000008800 */
[----:B------:R-:W-:Y:S02]  /*4ba0*/  UMOV UR4, 0x400 ;  /* 0x0000040000047882 */ /* 0x000fe40000000000 */
[----:B------:R-:W-:-:S04]  /*4bb0*/  LEA.HI R0, R0, R39, RZ, 0x5 ;  /* 0x0000002700007211 */ /* 0x000fc800078f28ff */
[----:B------:R-:W-:-:S05]  /*4bc0*/  SHF.R.S32.HI R0, RZ, 0x5, R0 ;  /* 0x00000005ff007819 */ /* 0x000fca0000011400 */
[----:B------:R-:W-:-:S05]  /*4bd0*/  IMAD.HI R2, R0, 0x4ec4ec4f, RZ ;  /* 0x4ec4ec4f00027827 */ /* 0x000fca00078e02ff */
[----:B0-----:R-:W-:-:S04]  /*4be0*/  SHF.R.U32.HI R3, RZ, 0x1f, R2 ;  /* 0x0000001fff037819 */ /* 0x001fc80000011602 */
[----:B------:R-:W-:Y:S01]  /*4bf0*/  LEA.HI.SX32 R3, R2, R3, 0x1e ;  /* 0x0000000302037211 */ /* 0x000fe200078ff2ff */
[----:B-1----:R-:W-:-:S04]  /*4c00*/  ULEA UR4, UR5, UR4, 0x18 ;  /* 0x0000000405047291 */ /* 0x002fc8000f8ec0ff */
[----:B------:R-:W-:-:S05]  /*4c10*/  IMAD R3, R3, -0xd, R0 ;  /* 0xfffffff303037824 */ /* 0x000fca00078e0200 */
[----:B------:R-:W-:-:S05]  /*4c20*/  LEA R0, R3, UR4, 0x3 ;  /* 0x0000000403007c11 */ /* 0x000fca000f8e18ff */
[----:B------:R-:W-:-:S06]  /*4c30*/  IMAD R0, R3, -0x7, R0 ;  /* 0xfffffff903007824 */ /* 0x000fcc00078e0200 */
[----:B------:R-:W0:Y:S02]  /*4c40*/  LDS.U8 R0, [R0+0x7df0] ;  /* 0x007df00000007984 */ /* 0x000e240000000000 */
[----:B0-----:R-:W-:-:S13]  /*4c50*/  ISETP.NE.AND P1, PT, R0, RZ, PT ;  /* 0x000000ff0000720c */ /* 0x001fda0003f25270 */
[----:B------:R-:W-:Y:S05]  /*4c60*/  @!P1 BRA `(.L_x_208) ;  /* 0xffffffe400ac9947 */ /* 0x000fea000383ffff */
.L_x_159:
[----:B------:R-:W-:Y:S05]  /*4c70*/  BSYNC B9 ;  /* 0x0000000000097941 */ /* 0x000fea0003800000 */
.L_x_152:
[----:B0-----:R-:W0:Y:S01]  /*4c80*/  LDC.64 R2, c[0x0][0x418] ;  /* 0x00010600ff027b82 */ /* 0x001e220000000a00 */
[----:B------:R2:W0:Y:S04]  /*4c90*/  LDS R0, [R38+0x208] ;  /* 0x0002080026007984 */ /* 0x0004280000000800 */
[----:B0-----:R2:W5:Y:S02]  /*4ca0*/  LDG.E R3, desc[UR38][R2.64] ;  /* 0x0000002602037981 */ /* 0x001564000c1e1900 */
.L_x_151:
[----:B------:R-:W-:Y:S05]  /*4cb0*/  BSYNC B8 ;  /* 0x0000000000087941 */ /* 0x000fea0003800000 */
.L_x_150:
[----:B-----5:R-:W-:Y:S01]  /*4cc0*/  ISETP.GE.AND P1, PT, R0, R3, PT ;  /* 0x000000030000720c */ /* 0x020fe20003f26270 */
[----:B------:R-:W-:-:S12]  /*4cd0*/  BSSY B0, `(.L_x_83) ;  /* 0x00000a3000007945 */ /* 0x000fd80003800000 */
[----:B------:R-:W-:Y:S05]  /*4ce0*/  @!P1 BRA `(.L_x_209) ;  /* 0x0000000800849947 */ /* 0x000fea0003800000 */
[----:B-1----:R-:W0:Y:S01]  /*4cf0*/  LDS R30, [R38+0x1a0] ;  /* 0x0001a000261e7984 */ /* 0x002e220000000800 */
[--C-:B------:R-:W-:Y:S01]  /*4d00*/  SHF.R.S32.HI R8, RZ, 0x5, R39.reuse ;  /* 0x00000005ff087819 */ /* 0x100fe20000011427 */
[----:B------:R-:W-:Y:S01]  /*4d10*/  BSSY B1, `(.L_x_210) ;  /* 0x0000059000017945 */ /* 0x000fe20003800000 */
[----:B------:R-:W-:Y:S01]  /*4d20*/  SHF.R.S32.HI R6, RZ, 0x1f, R39 ;  /* 0x0000001fff067819 */ /* 0x000fe20000011427 */
[----:B--2---:R-:W1:Y:S01]  /*4d30*/  S2R R2, SR_CgaCtaId ;  /* 0x0000000000027919 */ /* 0x004e620000008800 */
[----:B------:R-:W-:Y:S01]  /*4d40*/  MOV R27, 0x400 ;  /* 0x00000400001b7802 */ /* 0x000fe20000000f00 */
[----:B------:R-:W-:Y:S01]  /*4d50*/  IMAD.HI R4, R8, 0x4ec4ec4f, RZ ;  /* 0x4ec4ec4f08047827 */ /* 0x000fe200078e02ff */
[----:B------:R-:W-:Y:S02]  /*4d60*/  LEA.HI R6, R6, R39, RZ, 0x5 ;  /* 0x0000002706067211 */ /* 0x000fe400078f28ff */
[----:B------:R-:W-:Y:S01]  /*4d70*/  LOP3.LUT R26, R39, 0x1f, RZ, 0xc0, !PT ;  /* 0x0000001f271a7812 */ /* 0x000fe200078ec0ff */
[----:B------:R-:W-:Y:S01]  /*4d80*/  IMAD R9, R8, 0xc350, RZ ;  /* 0x0000c35008097824 */ /* 0x000fe200078e02ff */
[----:B------:R-:W-:-:S02]  /*4d90*/  SHF.R.U32.HI R5, RZ, 0x1f, R4 ;  /* 0x0000001fff057819 */ /* 0x000fc40000011604 */
[----:B------:R-:W-:Y:S02]  /*4da0*/  SHF.R.S32.HI R10, RZ, 0x5, R6 ;  /* 0x00000005ff0a7819 */ /* 0x000fe40000011406 */
[----:B------:R-:W-:Y:S02]  /*4db0*/  LEA.HI R5, R4, R5, RZ, 0x1e ;  /* 0x0000000504057211 */ /* 0x000fe400078ff0ff */
[----:B------:R-:W-:Y:S01]  /*4dc0*/  LOP3.LUT R6, R6, 0xffffffe0, RZ, 0xc0, !PT ;  /* 0xffffffe006067812 */ /* 0x000fe200078ec0ff */
[C---:B------:R-:W-:Y:S01]  /*4dd0*/  IMAD R12, R10.reuse, 0xc350, RZ ;  /* 0x0000c3500a0c7824 */ /* 0x040fe200078e02ff */
[----:B------:R-:W-:Y:S01]  /*4de0*/  SHF.R.S32.HI R11, RZ, 0x1f, R9 ;  /* 0x0000001fff0b7819 */ /* 0x000fe20000011409 */
[----:B------:R-:W-:Y:S01]  /*4df0*/  IMAD R13, R10, 0x1f4, RZ ;  /* 0x000001f40a0d7824 */ /* 0x000fe200078e02ff */
[----:B------:R-:W-:Y:S01]  /*4e00*/  SHF.R.S32.HI R25, RZ, 0x1f, R10 ;  /* 0x0000001fff197819 */ /* 0x000fe2000001140a */
[----:B------:R-:W-:Y:S01]  /*4e10*/  IMAD R20, R5, -0xd, R8 ;  /* 0xfffffff305147824 */ /* 0x000fe200078e0208 */
[----:B------:R-:W-:Y:S01]  /*4e20*/  SHF.R.S32.HI R14, RZ, 0x1f, R12 ;  /* 0x0000001fff0e7819 */ /* 0x000fe2000001140c */
[----:B------:R-:W-:Y:S01]  /*4e30*/  IMAD.IADD R21, R39, 0x1, -R6 ;  /* 0x0000000127157824 */ /* 0x000fe200078e0a06 */
[----:B------:R-:W-:-:S02]  /*4e40*/  SHF.R.S32.HI R16, RZ, 0x1f, R13 ;  /* 0x0000001fff107819 */ /* 0x000fc4000001140d */
[----:B-1----:R-:W-:Y:S02]  /*4e50*/  LEA R27, R2, R27, 0x18 ;  /* 0x0000001b021b7211 */ /* 0x002fe400078ec0ff */
[----:B0-----:R-:W-:-:S03]  /*4e60*/  ISETP.GE.AND P1, PT, R30, R3, PT ;  /* 0x000000031e00720c */ /* 0x001fc60003f26270 */
[----:B------:R-:W-:-:S10]  /*4e70*/  IMAD R20, R20, 0x4, R27 ;  /* 0x0000000414147824 */ /* 0x000fd400078e021b */
[----:B------:R-:W-:Y:S05]  /*4e80*/  @!P1 BRA `(.L_x_211) ;  /* 0x0000000400049947 */ /* 0x000fea0003800000 */
[----:B------:R-:W-:Y:S01]  /*4e90*/  ISETP.GE.AND P1, PT, R21, R30, PT ;  /* 0x0000001e1500720c */ /* 0x000fe20003f26270 */
[----:B------:R-:W-:Y:S01]  /*4ea0*/  BSSY.RECONVERGENT B2, `(.L_x_212) ;  /* 0x000000e000027945 */ /* 0x000fe20003800200 */
[----:B------:R-:W-:-:S11]  /*4eb0*/  PLOP3.LUT P5, PT, PT, PT, PT, 0x8, 0x80 ;  /* 0x000000000080781c */ /* 0x000fd60003fae170 */
[----:B------:R-:W-:Y:S05]  /*4ec0*/  @P1 BRA `(.L_x_213) ;  /* 0x00000000002c1947 */ /* 0x000fea0003800000 */
[----:B------:R-:W0:Y:S02]  /*4ed0*/  LDC.64 R2, c[0x0][0x410] ;  /* 0x00010400ff027b82 */ /* 0x000e240000000a00 */
[----:B0-----:R-:W-:-:S05]  /*4ee0*/  IMAD.WIDE R2, R30, 0x4, R2 ;  /* 0x000000041e027825 */ /* 0x001fca00078e0202 */
[----:B------:R0:W5:Y:S01]  /*4ef0*/  LDG.E R4, desc[UR38][R2.64] ;  /* 0x0000002602047981 */ /* 0x000162000c1e1900 */
[----:B------:R-:W-:-:S07]  /*4f00*/  IMAD.MOV.U32 R5, RZ, RZ, R21 ;  /* 0x000000ffff057224 */ /* 0x000fce00078e0015 */
.L_x_214:
[----:B0-----:R-:W-:-:S06]  /*4f10*/  IMAD.WIDE R2, R5, 0x14, R28 ;  /* 0x0000001405027825 */ /* 0x001fcc00078e021c */
[----:B------:R-:W2:Y:S01]  /*4f20*/  LD.E R3, desc[UR38][R2.64+0x8] ;  /* 0x0000082602037980 */ /* 0x000ea2000c101900 */
[----:B------:R-:W-:-:S05]  /*4f30*/  VIADD R5, R5, 0x20 ;  /* 0x0000002005057836 */ /* 0x000fca0000000000 */
[----:B------:R-:W-:Y:S02]  /*4f40*/  ISETP.GE.AND P2, PT, R5, R30, PT ;  /* 0x0000001e0500720c */ /* 0x000fe40003f46270 */
[CC--:B--2--5:R-:W-:Y:S02]  /*4f50*/  ISETP.GE.AND P3, PT, R3.reuse, R4.reuse, PT ;  /* 0x000000040300720c */ /* 0x0e4fe40003f66270 */
[----:B------:R-:W-:-:S11]  /*4f60*/  ISETP.LT.AND P5, PT, R3, R4, PT ;  /* 0x000000040300720c */ /* 0x000fd60003fa1270 */
[----:B------:R-:W-:Y:S05]  /*4f70*/  @!P2 BRA P3, `(.L_x_214) ;  /* 0xfffffffc00e4a947 */ /* 0x000fea000183ffff */
.L_x_213:
[----:B------:R-:W-:Y:S05]  /*4f80*/  BSYNC.RECONVERGENT B2 ;  /* 0x0000000000027941 */ /* 0x000fea0003800200 */
.L_x_212:
[----:B------:R-:W-:-:S03]  /*4f90*/  UMOV UR4, 0xffffffff ;  /* 0xffffffff00047882 */ /* 0x000fc60000000000 */
[----:B------:R-:W-:Y:S05]  /*4fa0*/  BRA.DIV UR4, `(.L_x_215) ;  /* 0x0000001e041c7947 */ /* 0x000fea000b800000 */
[----:B------:R-:W-:-:S13]  /*4fb0*/  VOTE.ANY P5, P5 ;  /* 0x0000000000ff7806 */ /* 0x000fda00028a0100 */
.L_x_295:
[----:B------:R-:W-:Y:S05]  /*4fc0*/  @P5 BRA `(.L_x_211) ;  /* 0x0000000000b45947 */ /* 0x000fea0003800000 */
[----:B------:R-:W0:Y:S01]  /*4fd0*/  LDCU.64 UR4, c[0x0][0x498] ;  /* 0x00009300ff0477ac */ /* 0x000e220008000a00 */
[----:B------:R-:W1:Y:S01]  /*4fe0*/  LDC.64 R2, c[0x0][0x4a0] ;  /* 0x00012800ff027b82 */ /* 0x000e620000000a00 */
[----:B0-----:R-:W-:-:S04]  /*4ff0*/  LEA R6, P2, R10, UR4, 0x3 ;  /* 0x000000040a067c11 */ /* 0x001fc8000f8418ff */
[----:B------:R-:W-:-:S05]  /*5000*/  LEA.HI.X R7, R10, UR5, R25, 0x3, P2 ;  /* 0x000000050a077c11 */ /* 0x000fca00090f1c19 */
[----:B------:R-:W2:Y:S02]  /*5010*/  LDG.E.64 R4, desc[UR38][R6.64] ;  /* 0x0000002606047981 */ /* 0x000ea4000c1e1b00 */
[----:B--2---:R-:W-:-:S05]  /*5020*/  IADD3 R15, P2, PT, R13, R4, RZ ;  /* 0x000000040d0f7210 */ /* 0x004fca0007f5e0ff */
[----:B------:R-:W-:Y:S01]  /*5030*/  IMAD.X R32, R5, 0x1, R16, P2 ;  /* 0x0000000105207824 */ /* 0x000fe200010e0610 */
[----:B-1----:R-:W-:-:S04]  /*5040*/  LEA R4, P2, R15, R2, 0x3 ;  /* 0x000000020f047211 */ /* 0x002fc800078418ff */
[----:B------:R-:W-:-:S06]  /*5050*/  LEA.HI.X R5, R15, R3, R32, 0x3, P2 ;  /* 0x000000030f057211 */ /* 0x000fcc00010f1c20 */
[----:B------:R-:W2:Y:S01]  /*5060*/  LDG.E.64 R4, desc[UR38][R4.64] ;  /* 0x0000002604047981 */ /* 0x000ea2000c1e1b00 */
[----:B------:R-:W-:Y:S01]  /*5070*/  BSSY.RECONVERGENT B2, `(.L_x_216) ;  /* 0x0000011000027945 */ /* 0x000fe20003800200 */
[----:B------:R-:W-:Y:S02]  /*5080*/  ISETP.NE.AND P2, PT, R26, RZ, PT ;  /* 0x000000ff1a00720c */ /* 0x000fe40003f45270 */
[----:B--2---:R-:W-:-:S05]  /*5090*/  IADD3 R34, P3, PT, R12, R4, RZ ;  /* 0x000000040c227210 */ /* 0x004fca0007f7e0ff */
[----:B------:R-:W-:Y:S01]  /*50a0*/  IMAD.X R32, R5, 0x1, R14, P3 ;  /* 0x0000000105207824 */ /* 0x000fe200018e060e */
[----:B------:R-:W-:Y:S07]  /*50b0*/  @P1 BRA `(.L_x_217) ;  /* 0x0000000000301947 */ /* 0x000fee0003800000 */
[----:B------:R-:W-:-:S07]  /*50c0*/  IMAD.MOV.U32 R15, RZ, RZ, R21 ;  /* 0x000000ffff0f7224 */ /* 0x000fce00078e0015 */
.L_x_218:
[C---:B0-----:R-:W-:Y:S01]  /*50d0*/  IMAD.WIDE R4, R15.reuse, 0x14, R28 ;  /* 0x000000140f047825 */ /* 0x041fe200078e021c */
[----:B------:R-:W0:Y:S05]  /*50e0*/  LDCU.64 UR4, c[0x0][0x4a8] ;  /* 0x00009500ff0477ac */ /* 0x000e2a0008000a00 */
[----:B------:R-:W2:Y:S01]  /*50f0*/  LD.E R5, desc[UR38][R4.64] ;  /* 0x0000002604057980 */ /* 0x000ea2000c101900 */
[----:B------:R-:W-:-:S04]  /*5100*/  IADD3 R7, P1, PT, R15, R34, RZ ;  /* 0x000000220f077210 */ /* 0x000fc80007f3e0ff */
[C---:B------:R-:W-:Y:S01]  /*5110*/  LEA.HI.X.SX32 R40, R15.reuse, R32, 0x1, P1 ;  /* 0x000000200f287211 */ /* 0x040fe200008f0eff */
[----:B------:R-:W-:Y:S01]  /*5120*/  VIADD R15, R15, 0x20 ;  /* 0x000000200f0f7836 */ /* 0x000fe20000000000 */
[----:B0-----:R-:W-:-:S04]  /*5130*/  LEA R6, P1, R7, UR4, 0x2 ;  /* 0x0000000407067c11 */ /* 0x001fc8000f8210ff */
[----:B------:R-:W-:Y:S02]  /*5140*/  LEA.HI.X R7, R7, UR5, R40, 0x2, P1 ;  /* 0x0000000507077c11 */ /* 0x000fe400088f1428 */
[----:B------:R-:W-:-:S03]  /*5150*/  ISETP.GE.AND P1, PT, R15, R30, PT ;  /* 0x0000001e0f00720c */ /* 0x000fc60003f26270 */
[----:B--2---:R0:W-:Y:S10]  /*5160*/  STG.E desc[UR38][R6.64], R5 ;  /* 0x0000000506007986 */ /* 0x0041f4000c101926 */
[----:B------:R-:W-:Y:S05]  /*5170*/  @!P1 BRA `(.L_x_218) ;  /* 0xfffffffc00d49947 */ /* 0x000fea000383ffff */
.L_x_217:
[----:B------:R-:W-:Y:S05]  /*5180*/  BSYNC.RECONVERGENT B2 ;  /* 0x0000000000027941 */ /* 0x000fea0003800200 */
.L_x_216:
[----:B------:R-:W-:Y:S05]  /*5190*/  @P2 BRA `(.L_x_211) ;  /* 0x0000000000402947 */ /* 0x000fea0003800000 */
[----:B0-----:R-:W0:Y:S01]  /*51a0*/  LDC.64 R4, c[0x0][0x498] ;  /* 0x00012600ff047b82 */ /* 0x001e220000000a00 */
[----:B------:R-:W1:Y:S01]  /*51b0*/  LDS R15, [R20+0x1a0] ;  /* 0x0001a000140f7984 */ /* 0x000e620000000800 */
[----:B0-----:R-:W-:-:S05]  /*51c0*/  IMAD.WIDE R4, R8, 0x8, R4 ;  /* 0x0000000808047825 */ /* 0x001fca00078e0204 */
[----:B------:R-:W2:Y:S01]  /*51d0*/  LDG.E.64 R6, desc[UR38][R4.64] ;  /* 0x0000002604067981 */ /* 0x000ea2000c1e1b00 */
[----:B------:R-:W-:Y:S01]  /*51e0*/  IMAD R31, R8, 0x1f4, RZ ;  /* 0x000001f4081f7824 */ /* 0x000fe200078e02ff */
[----:B--2---:R-:W-:-:S05]  /*51f0*/  IADD3 R6, P1, PT, R6, 0x1, RZ ;  /* 0x0000000106067810 */ /* 0x004fca0007f3e0ff */
[----:B------:R-:W-:Y:S01]  /*5200*/  IMAD.X R7, RZ, RZ, R7, P1 ;  /* 0x000000ffff077224 */ /* 0x000fe200008e0607 */
[----:B------:R-:W-:-:S04]  /*5210*/  IADD3 R30, P1, PT, R31, R6, RZ ;  /* 0x000000061f1e7210 */ /* 0x000fc80007f3e0ff */
[----:B------:R-:W-:Y:S01]  /*5220*/  LEA.HI.X.SX32 R31, R31, R7, 0x1, P1 ;  /* 0x000000071f1f7211 */ /* 0x000fe200008f0eff */
[----:B------:R2:W-:Y:S01]  /*5230*/  STG.E.64 desc[UR38][R4.64], R6 ;  /* 0x0000000604007986 */ /* 0x0005e2000c101b26 */
[----:B------:R-:W-:-:S04]  /*5240*/  LEA R2, P1, R30, R2, 0x3 ;  /* 0x000000021e027211 */ /* 0x000fc800078218ff */
[----:B------:R-:W-:Y:S02]  /*5250*/  LEA.HI.X R3, R30, R3, R31, 0x3, P1 ;  /* 0x000000031e037211 */ /* 0x000fe400008f1c1f */
[----:B-1----:R-:W-:Y:S02]  /*5260*/  IADD3 R30, P1, P2, R15, R34, -R9 ;  /* 0x000000220f1e7210 */ /* 0x002fe40007a3e809 */
[----:B------:R-:W-:-:S04]  /*5270*/  SHF.R.S32.HI R15, RZ, 0x1f, R15 ;  /* 0x0000001fff0f7819 */ /* 0x000fc8000001140f */
[----:B------:R-:W-:-:S05]  /*5280*/  IADD3.X R31, PT, PT, R15, R32, ~R11, P1, P2 ;  /* 0x000000200f1f7210 */ /* 0x000fca0000fe4c0b */
[----:B------:R2:W-:Y:S02]  /*5290*/  STG.E.64 desc[UR38][R2.64], R30 ;  /* 0x0000001e02007986 */ /* 0x0005e4000c101b26 */
.L_x_211:
[----:B------:R-:W-:Y:S05]  /*52a0*/  BSYNC B1 ;  /* 0x0000000000017941 */ /* 0x000fea0003800000 */
.L_x_210:
[----:B------:R-:W-:Y:S05]  /*52b0*/  @P0 BRA `(.L_x_209) ;  /* 0x0000000400100947 */ /* 0x000fea0003800000 */
[----:B--2---:R-:W-:-:S05]  /*52c0*/  IMAD.HI R2, R10, 0x4ec4ec4f, RZ ;  /* 0x4ec4ec4f0a027827 */ /* 0x004fca00078e02ff */
[----:B------:R-:W-:-:S04]  /*52d0*/  SHF.R.U32.HI R3, RZ, 0x1f, R2 ;  /* 0x0000001fff037819 */ /* 0x000fc80000011602 */
[----:B------:R-:W-:-:S05]  /*52e0*/  LEA.HI.SX32 R3, R2, R3, 0x1e ;  /* 0x0000000302037211 */ /* 0x000fca00078ff2ff */
[----:B------:R-:W-:-:S04]  /*52f0*/  IMAD R2, R3, -0xd, R10 ;  /* 0xfffffff303027824 */ /* 0x000fc800078e020a */
[----:B------:R-:W-:-:S04]  /*5300*/  IMAD R27, R2, 0x8, R27 ;  /* 0x00000008021b7824 */ /* 0x000fc800078e021b */
[----:B------:R-:W-:-:S06]  /*5310*/  IMAD R2, R2, -0x7, R27 ;  /* 0xfffffff902027824 */ /* 0x000fcc00078e021b */
[----:B------:R-:W1:Y:S02]  /*5320*/  LDS.U8 R2, [R2+0x7df0] ;  /* 0x007df00002027984 */ /* 0x000e640000000000 */
[----:B-1----:R-:W-:-:S13]  /*5330*/  ISETP.NE.AND P0, PT, R2, RZ, PT ;  /* 0x000000ff0200720c */ /* 0x002fda0003f05270 */
[----:B------:R-:W-:Y:S05]  /*5340*/  @P0 BRA `(.L_x_209) ;  /* 0x0000000000ec0947 */ /* 0x000fea0003800000 */
[----:B------:R-:W1:Y:S02]  /*5350*/  LDS R2, [R38+0x1d4] ;  /* 0x0001d40026027984 */ /* 0x000e640000000800 */
[----:B-1----:R-:W-:-:S13]  /*5360*/  ISETP.GE.AND P0, PT, R2, 0x1, PT ;  /* 0x000000010200780c */ /* 0x002fda0003f06270 */
[----:B------:R-:W-:Y:S05]  /*5370*/  @!P0 BRA `(.L_x_209) ;  /* 0x0000000000e08947 */ /* 0x000fea0003800000 */
[----:B------:R-:W1:Y:S08]  /*5380*/  LDC.64 R2, c[0x0][0x3d0] ;  /* 0x0000f400ff027b82 */ /* 0x000e700000000a00 */
[----:B0-----:R-:W0:Y:S08]  /*5390*/  LDC.64 R4, c[0x0][0x3f8] ;  /* 0x0000fe00ff047b82 */ /* 0x001e300000000a00 */
[----:B------:R-:W2:Y:S01]  /*53a0*/  LDC.64 R6, c[0x0][0x3d8] ;  /* 0x0000f600ff067b82 */ /* 0x000ea20000000a00 */
[----:B-1----:R-:W-:-:S04]  /*53b0*/  LEA R2, P0, R10, R2, 0x3 ;  /* 0x000000020a027211 */ /* 0x002fc800078018ff */
[----:B------:R-:W-:Y:S01]  /*53c0*/  LEA.HI.X R3, R10, R3, R25, 0x3, P0 ;  /* 0x000000030a037211 */ /* 0x000fe200000f1c19 */
[----:B0-----:R0:W5:Y:S05]  /*53d0*/  ATOMG.E.EXCH.STRONG.GPU PT, RZ, desc[UR38][R4.64], RZ ;  /* 0x800000ff04ff79a8 */ /* 0x00116a000c1ef126 */
[----:B------:R-:W3:Y:S02]  /*53e0*/  LDG.E.64 R2, desc[UR38][R2.64] ;  /* 0x0000002602027981 */ /* 0x000ee4000c1e1b00 */
[----:B---3--:R-:W-:-:S05]  /*53f0*/  IADD3 R13, P0, PT, R13, R2, RZ ;  /* 0x000000020d0d7210 */ /* 0x008fca0007f1e0ff */
[----:B------:R-:W-:Y:S01]  /*5400*/  IMAD.X R16, R3, 0x1, R16, P0 ;  /* 0x0000000103107824 */ /* 0x000fe200000e0610 */
[----:B--2---:R-:W-:-:S04]  /*5410*/  LEA R30, P0, R13, R6, 0x3 ;  /* 0x000000060d1e7211 */ /* 0x004fc800078018ff */
[----:B------:R-:W-:-:S06]  /*5420*/  LEA.HI.X R31, R13, R7, R16, 0x3, P0 ;  /* 0x000000070d1f7211 */ /* 0x000fcc00000f1c10 */
[----:B------:R-:W2:Y:S01]  /*5430*/  LDG.E.64 R30, desc[UR38][R30.64] ;  /* 0x000000261e1e7981 */ /* 0x000ea2000c1e1b00 */
[----:B------:R-:W-:Y:S01]  /*5440*/  ISETP.GE.AND P0, PT, R21, R0, PT ;  /* 0x000000001500720c */ /* 0x000fe20003f06270 */
[----:B------:R-:W-:Y:S01]  /*5450*/  BSSY.RECONVERGENT B1, `(.L_x_219) ;  /* 0x0000019000017945 */ /* 0x000fe20003800200 */
[----:B------:R-:W-:Y:S02]  /*5460*/  ISETP.NE.AND P2, PT, R26, RZ, PT ;  /* 0x000000ff1a00720c */ /* 0x000fe40003f45270 */
[----:B--2---:R-:W-:-:S05]  /*5470*/  IADD3 R12, P1, PT, R12, R30, RZ ;  /* 0x0000001e0c0c7210 */ /* 0x004fca0007f3e0ff */
[----:B------:R-:W-:-:S04]  /*5480*/  IMAD.X R14, R31, 0x1, R14, P1 ;  /* 0x000000011f0e7824 */ /* 0x000fc800008e060e */
[----:B0-----:R-:W-:Y:S05]  /*5490*/  @P0 BRA `(.L_x_220) ;  /* 0x0000000000500947 */ /* 0x001fea0003800000 */
.L_x_221:
[C---:B------:R-:W-:Y:S01]  /*54a0*/  IMAD.WIDE R2, R21.reuse, 0x14, R28 ;  /* 0x0000001415027825 */ /* 0x040fe200078e021c */
[----:B0-----:R-:W0:Y:S04]  /*54b0*/  LDC.64 R4, c[0x0][0x3e0] ;  /* 0x0000f800ff047b82 */ /* 0x001e280000000a00 */
[----:B------:R-:W2:Y:S01]  /*54c0*/  LD.E R13, desc[UR38][R2.64] ;  /* 0x00000026020d7980 */ /* 0x000ea2000c101900 */
[----:B------:R-:W-:-:S04]  /*54d0*/  IADD3 R15, P0, PT, R21, R12, RZ ;  /* 0x0000000c150f7210 */ /* 0x000fc80007f1e0ff */
[----:B------:R-:W-:Y:S01]  /*54e0*/  LEA.HI.X.SX32 R10, R21, R14, 0x1, P0 ;  /* 0x0000000e150a7211 */ /* 0x000fe200000f0eff */
[----:B0-----:R-:W-:-:S04]  /*54f0*/  IMAD.WIDE.U32 R4, R15, 0x14, R4 ;  /* 0x000000140f047825 */ /* 0x001fc800078e0004 */
[----:B------:R-:W-:-:S04]  /*5500*/  IMAD R15, R10, 0x14, RZ ;  /* 0x000000140a0f7824 */ /* 0x000fc800078e02ff */
[----:B------:R-:W-:-:S05]  /*5510*/  IMAD.IADD R5, R5, 0x1, R15 ;  /* 0x0000000105057824 */ /* 0x000fca00078e020f */
[----:B--2---:R0:W-:Y:S04]  /*5520*/  STG.E desc[UR38][R4.64], R13 ;  /* 0x0000000d04007986 */ /* 0x0041e8000c101926 */
[----:B------:R-:W2:Y:S04]  /*5530*/  LD.E R15, desc[UR38][R2.64+0x4] ;  /* 0x00000426020f7980 */ /* 0x000ea8000c101900 */
[----:B--2---:R0:W-:Y:S04]  /*5540*/  STG.E desc[UR38][R4.64+0x4], R15 ;  /* 0x0000040f04007986 */ /* 0x0041e8000c101926 */
[----:B------:R-:W2:Y:S04]  /*5550*/  LD.E R25, desc[UR38][R2.64+0x8] ;  /* 0x0000082602197980 */ /* 0x000ea8000c101900 */
[----:B--2---:R0:W-:Y:S04]  /*5560*/  STG.E desc[UR38][R4.64+0x8], R25 ;  /* 0x0000081904007986 */ /* 0x0041e8000c101926 */
[----:B------:R-:W2:Y:S04]  /*5570*/  LD.E R27, desc[UR38][R2.64+0xc] ;  /* 0x00000c26021b7980 */ /* 0x000ea8000c101900 */
[----:B--2---:R0:W-:Y:S04]  /*5580*/  STG.E desc[UR38][R4.64+0xc], R27 ;  /* 0x00000c1b04007986 */ /* 0x0041e8000c101926 */
[----:B------:R-:W2:Y:S01]  /*5590*/  LD.E R31, desc[UR38][R2.64+0x10] ;  /* 0x00001026021f7980 */ /* 0x000ea2000c101900 */
[----:B------:R-:W-:-:S05]  /*55a0*/  VIADD R21, R21, 0x20 ;  /* 0x0000002015157836 */ /* 0x000fca0000000000 */
[----:B------:R-:W-:Y:S01]  /*55b0*/  ISETP.GE.AND P0, PT, R21, R0, PT ;  /* 0x000000001500720c */ /* 0x000fe20003f06270 */
[----:B--2---:R0:W-:-:S12]  /*55c0*/  STG.E desc[UR38][R4.64+0x10], R31 ;  /* 0x0000101f04007986 */ /* 0x0041d8000c101926 */
[----:B------:R-:W-:Y:S05]  /*55d0*/  @!P0 BRA `(.L_x_221) ;  /* 0xfffffffc00b08947 */ /* 0x000fea000383ffff */
.L_x_220:
[----:B------:R-:W-:Y:S05]  /*55e0*/  BSYNC.RECONVERGENT B1 ;  /* 0x0000000000017941 */ /* 0x000fea0003800200 */
.L_x_219:
[----:B------:R-:W-:Y:S05]  /*55f0*/  @P2 BRA `(.L_x_209) ;  /* 0x0000000000402947 */ /* 0x000fea0003800000 */
[----:B------:R-:W1:Y:S01]  /*5600*/  LDC.64 R2, c[0x0][0x3d0] ;  /* 0x0000f400ff027b82 */ /* 0x000e620000000a00 */
[----:B------:R-:W2:Y:S01]  /*5610*/  LDS R20, [R20+0x208] ;  /* 0x0002080014147984 */ /* 0x000ea20000000800 */
[----:B-1----:R-:W-:-:S05]  /*5620*/  IMAD.WIDE R2, R8, 0x8, R2 ;  /* 0x0000000808027825 */ /* 0x002fca00078e0202 */
[----:B0-----:R-:W3:Y:S01]  /*5630*/  LDG.E.64 R4, desc[UR38][R2.64] ;  /* 0x0000002602047981 */ /* 0x001ee2000c1e1b00 */
[----:B------:R-:W-:Y:S01]  /*5640*/  IMAD R13, R8, 0x1f4, RZ ;  /* 0x000001f4080d7824 */ /* 0x000fe200078e02ff */
[----:B--2---:R-:W-:Y:S02]  /*5650*/  SHF.R.S32.HI R0, RZ, 0x1f, R20 ;  /* 0x0000001fff007819 */ /* 0x004fe40000011414 */
[----:B---3--:R-:W-:-:S04]  /*5660*/  IADD3 R4, P0, PT, R4, 0x1, RZ ;  /* 0x0000000104047810 */ /* 0x008fc80007f1e0ff */
[----:B------:R-:W-:Y:S01]  /*5670*/  IADD3 R10, P2, PT, R13, R4, RZ ;  /* 0x000000040d0a7210 */ /* 0x000fe20007f5e0ff */
[----:B------:R-:W-:Y:S01]  /*5680*/  IMAD.X R5, RZ, RZ, R5, P0 ;  /* 0x000000ffff057224 */ /* 0x000fe200000e0605 */
[----:B------:R-:W-:-:S04]  /*5690*/  IADD3 R8, P0, P1, R20, R12, -R9 ;  /* 0x0000000c14087210 */ /* 0x000fc8000791e809 */
[----:B------:R-:W-:Y:S01]  /*56a0*/  LEA.HI.X.SX32 R12, R13, R5, 0x1, P2 ;  /* 0x000000050d0c7211 */ /* 0x000fe200010f0eff */
[----:B------:R0:W-:Y:S01]  /*56b0*/  STG.E.64 desc[UR38][R2.64], R4 ;  /* 0x0000000402007986 */ /* 0x0001e2000c101b26 */
[----:B------:R-:W-:Y:S02]  /*56c0*/  LEA R6, P2, R10, R6, 0x3 ;  /* 0x000000060a067211 */ /* 0x000fe400078418ff */
[----:B------:R-:W-:Y:S02]  /*56d0*/  IADD3.X R9, PT, PT, R0, R14, ~R11, P0, P1 ;  /* 0x0000000e00097210 */ /* 0x000fe400007e2c0b */
[----:B------:R-:W-:-:S05]  /*56e0*/  LEA.HI.X R7, R10, R7, R12, 0x3, P2 ;  /* 0x000000070a077211 */ /* 0x000fca00010f1c0c */
[----:B------:R0:W-:Y:S04]  /*56f0*/  STG.E.64 desc[UR38][R6.64], R8 ;  /* 0x0000000806007986 */ /* 0x0001e8000c101b26 */
.L_x_209:
[----:B------:R-:W-:Y:S05]  /*5700*/  BSYNC B0 ;  /* 0x0000000000007941 */ /* 0x000fea0003800000 */
.L_x_83:
[----:B012---:R-:W0:Y:S01]  /*5710*/  LDS R3, [R38+0x16c] ;  /* 0x00016c0026037984 */ /* 0x007e220000000800 */
[----:B------:R-:W-:-:S05]  /*5720*/  VIADD R36, R36, 0x1 ;  /* 0x0000000124247836 */ /* 0x000fca0000000000 */
[----:B0-----:R-:W-:-:S13]  /*5730*/  ISETP.GE.AND P0, PT, R36, R3, PT ;  /* 0x000000032400720c */ /* 0x001fda0003f06270 */
[----:B------:R-:W-:Y:S05]  /*5740*/  @!P0 BRA `(.L_x_222) ;  /* 0xffffffb0004c8947 */ /* 0x000fea000383ffff */
.L_x_67:
[----:B------:R-:W-:Y:S05]  /*5750*/  BSYNC B7 ;  /* 0x0000000000077941 */ /* 0x000fea0003800000 */
.L_x_66:
[----:B------:R-:W-:Y:S05]  /*5760*/  BRA `(.L_x_223) ;  /* 0x00000004001c7947 */ /* 0x000fea0003800000 */
.L_x_65:
[----:B------:R-:W1:Y:S01]  /*5770*/  LDCU.64 UR4, c[0x0][0x498] ;  /* 0x00009300ff0477ac */ /* 0x000e620008000a00 */
[----:B------:R-:W-:-:S04]  /*5780*/  SHF.R.S32.HI R4, RZ, 0x1f, R39 ;  /* 0x0000001fff047819 */ /* 0x000fc80000011427 */
[----:B------:R-:W-:-:S04]  /*5790*/  LEA.HI R12, R4, R39, RZ, 0x5 ;  /* 0x00000027040c7211 */ /* 0x000fc800078f28ff */
[----:B------:R-:W-:-:S04]  /*57a0*/  SHF.R.S32.HI R13, RZ, 0x5, R12 ;  /* 0x00000005ff0d7819 */ /* 0x000fc8000001140c */
[----:B------:R-:W-:Y:S02]  /*57b0*/  SHF.R.S32.HI R4, RZ, 0x1f, R13 ;  /* 0x0000001fff047819 */ /* 0x000fe4000001140d */
[----:B-1----:R-:W-:-:S04]  /*57c0*/  LEA R8, P0, R13, UR4, 0x3 ;  /* 0x000000040d087c11 */ /* 0x002fc8000f8018ff */
[C---:B0-----:R-:W-:Y:S02]  /*57d0*/  LEA.HI.X R9, R13.reuse, UR5, R4, 0x3, P0 ;  /* 0x000000050d097c11 */ /* 0x041fe400080f1c04 */
[----:B------:R-:W0:Y:S03]  /*57e0*/  LDC.64 R4, c[0x0][0x4a0] ;  /* 0x00012800ff047b82 */ /* 0x000e260000000a00 */
[----:B------:R-:W2:Y:S01]  /*57f0*/  LDG.E.64 R6, desc[UR38][R8.64] ;  /* 0x0000002608067981 */ /* 0x000ea2000c1e1b00 */
[----:B------:R-:W-:Y:S01]  /*5800*/  IMAD R11, R13, 0x1f4, RZ ;  /* 0x000001f40d0b7824 */ /* 0x000fe200078e02ff */
[----:B------:R-:W-:-:S04]  /*5810*/  LOP3.LUT R12, R12, 0xffffffe0, RZ, 0xc0, !PT ;  /* 0xffffffe00c0c7812 */ /* 0x000fc800078ec0ff */
[----:B--2---:R-:W-:-:S04]  /*5820*/  IADD3 R3, P0, PT, R6, R11, RZ ;  /* 0x0000000b06037210 */ /* 0x004fc80007f1e0ff */
[----:B------:R-:W-:Y:S02]  /*5830*/  LEA.HI.X.SX32 R10, R11, R7, 0x1, P0 ;  /* 0x000000070b0a7211 */ /* 0x000fe400000f0eff */
[----:B0-----:R-:W-:-:S04]  /*5840*/  LEA R6, P0, R3, R4, 0x3 ;  /* 0x0000000403067211 */ /* 0x001fc800078018ff */
[----:B------:R-:W-:-:S06]  /*5850*/  LEA.HI.X R7, R3, R5, R10, 0x3, P0 ;  /* 0x0000000503077211 */ /* 0x000fcc00000f1c0a */
[----:B------:R-:W2:Y:S01]  /*5860*/  LDG.E.64 R6, desc[UR38][R6.64] ;  /* 0x0000002606067981 */ /* 0x000ea2000c1e1b00 */
[C---:B------:R-:W-:Y:S01]  /*5870*/  IMAD.IADD R3, R39.reuse, 0x1, -R12 ;  /* 0x0000000127037824 */ /* 0x040fe200078e0a0c */
[----:B------:R-:W-:Y:S01]  /*5880*/  LOP3.LUT R10, R39, 0x1f, RZ, 0xc0, !PT ;  /* 0x0000001f270a7812 */ /* 0x000fe200078ec0ff */
[----:B------:R-:W-:Y:S01]  /*5890*/  IMAD R15, R13, 0xc350, RZ ;  /* 0x0000c3500d0f7824 */ /* 0x000fe200078e02ff */
[----:B------:R-:W-:Y:S02]  /*58a0*/  BSSY.RECONVERGENT B0, `(.L_x_224) ;  /* 0x0000021000007945 */ /* 0x000fe40003800200 */
[----:B------:R-:W-:Y:S02]  /*58b0*/  ISETP.GE.AND P2, PT, R3, R2, PT ;  /* 0x000000020300720c */ /* 0x000fe40003f46270 */
[----:B------:R-:W-:Y:S02]  /*58c0*/  ISETP.NE.AND P0, PT, R10, RZ, PT ;  /* 0x000000ff0a00720c */ /* 0x000fe40003f05270 */
[----:B--2---:R-:W-:-:S04]  /*58d0*/  IADD3 R14, P1, PT, R6, R15, RZ ;  /* 0x0000000f060e7210 */ /* 0x004fc80007f3e0ff */
[----:B------:R-:W-:-:S05]  /*58e0*/  LEA.HI.X.SX32 R15, R15, R7, 0x1, P1 ;  /* 0x000000070f0f7211 */ /* 0x000fca00008f0eff */
[----:B------:R-:W-:Y:S05]  /*58f0*/  @P2 BRA `(.L_x_225) ;  /* 0x00000000006c2947 */ /* 0x000fea0003800000 */
[----:B------:R-:W0:Y:S01]  /*5900*/  S2UR UR5, SR_CgaCtaId ;  /* 0x00000000000579c3 */ /* 0x000e220000008800 */
[----:B------:R-:W-:Y:S01]  /*5910*/  IMAD.HI R6, R13, 0x4ec4ec4f, RZ ;  /* 0x4ec4ec4f0d067827 */ /* 0x000fe200078e02ff */
[----:B------:R-:W-:-:S04]  /*5920*/  UMOV UR4, 0x400 ;  /* 0x0000040000047882 */ /* 0x000fc80000000000 */
[----:B------:R-:W-:-:S04]  /*5930*/  SHF.R.U32.HI R7, RZ, 0x1f, R6 ;  /* 0x0000001fff077819 */ /* 0x000fc80000011606 */
[----:B------:R-:W-:-:S05]  /*5940*/  LEA.HI.SX32 R6, R6, R7, 0x1e ;  /* 0x0000000706067211 */ /* 0x000fca00078ff2ff */
[----:B------:R-:W-:Y:S01]  /*5950*/  IMAD R6, R6, -0xd, R13 ;  /* 0xfffffff306067824 */ /* 0x000fe200078e020d */
[----:B0-----:R-:W-:-:S06]  /*5960*/  ULEA UR4, UR5, UR4, 0x18 ;  /* 0x0000000405047291 */ /* 0x001fcc000f8ec0ff */
[----:B------:R-:W-:-:S06]  /*5970*/  LEA R6, R6, UR4, 0x3 ;  /* 0x0000000406067c11 */ /* 0x000fcc000f8e18ff */
[----:B------:R-:W0:Y:S02]  /*5980*/  LDS.64 R6, [R6] ;  /* 0x0000000006067984 */ /* 0x000e240000000a00 */
.L_x_226:
[----:B0-----:R-:W-:Y:S01]  /*5990*/  IADD3 R13, P1, PT, R6, R3, RZ ;  /* 0x00000003060d7210 */ /* 0x001fe20007f3e0ff */
[----:B------:R-:W-:Y:S01]  /*59a0*/  IMAD.U32 R8, RZ, RZ, UR42 ;  /* 0x0000002aff087e24 */ /* 0x000fe2000f8e00ff */
[----:B-1----:R-:W-:Y:S01]  /*59b0*/  SHF.R.S32.HI R11, RZ, 0x1f, R3 ;  /* 0x0000001fff0b7819 */ /* 0x002fe20000011403 */
[----:B------:R-:W-:Y:S01]  /*59c0*/  IMAD.U32 R9, RZ, RZ, UR43 ;  /* 0x0000002bff097e24 */ /* 0x000fe2000f8e00ff */
[----:B------:R-:W0:Y:S03]  /*59d0*/  LDCU.64 UR4, c[0x0][0x4a8] ;  /* 0x00009500ff0477ac */ /* 0x000e260008000a00 */
[----:B------:R-:W-:Y:S02]  /*59e0*/  IMAD.X R10, R7, 0x1, R11, P1 ;  /* 0x00000001070a7824 */ /* 0x000fe400008e060b */
[----:B------:R-:W-:-:S04]  /*59f0*/  IMAD.WIDE.U32 R8, R13, 0x14, R8 ;  /* 0x000000140d087825 */ /* 0x000fc800078e0008 */
[----:B------:R-:W-:-:S04]  /*5a00*/  IMAD R13, R10, 0x14, RZ ;  /* 0x000000140a0d7824 */ /* 0x000fc800078e02ff */
[----:B------:R-:W-:-:S06]  /*5a10*/  IMAD.IADD R9, R9, 0x1, R13 ;  /* 0x0000000109097824 */ /* 0x000fcc00078e020d */
[----:B------:R-:W2:Y:S01]  /*5a20*/  LDG.E R9, desc[UR38][R8.64] ;  /* 0x0000002608097981 */ /* 0x000ea2000c1e1900 */
[C---:B------:R-:W-:Y:S01]  /*5a30*/  IADD3 R12, P1, PT, R3.reuse, R14, RZ ;  /* 0x0000000e030c7210 */ /* 0x040fe20007f3e0ff */
[----:B------:R-:W-:-:S04]  /*5a40*/  VIADD R3, R3, 0x20 ;  /* 0x0000002003037836 */ /* 0x000fc80000000000 */
[----:B------:R-:W-:Y:S01]  /*5a50*/  IMAD.X R11, R11, 0x1, R15, P1 ;  /* 0x000000010b0b7824 */ /* 0x000fe200008e060f */
[----:B0-----:R-:W-:-:S04]  /*5a60*/  LEA R10, P1, R12, UR4, 0x2 ;  /* 0x000000040c0a7c11 */ /* 0x001fc8000f8210ff */
[----:B------:R-:W-:Y:S02]  /*5a70*/  LEA.HI.X R11, R12, UR5, R11, 0x2, P1 ;  /* 0x000000050c0b7c11 */ /* 0x000fe400088f140b */
[----:B------:R-:W-:-:S03]  /*5a80*/  ISETP.GE.AND P1, PT, R3, R2, PT ;  /* 0x000000020300720c */ /* 0x000fc60003f26270 */
[----:B--2---:R1:W-:Y:S10]  /*5a90*/  STG.E desc[UR38][R10.64], R9 ;  /* 0x000000090a007986 */ /* 0x0043f4000c101926 */
[----:B------:R-:W-:Y:S05]  /*5aa0*/  @!P1 BRA `(.L_x_226) ;  /* 0xfffffffc00b89947 */ /* 0x000fea000383ffff */
.L_x_225:
[----:B------:R-:W-:Y:S05]  /*5ab0*/  BSYNC.RECONVERGENT B0 ;  /* 0x0000000000007941 */ /* 0x000fea0003800200 */
.L_x_224:
[----:B------:R-:W-:Y:S05]  /*5ac0*/  @P0 BRA `(.L_x_223) ;  /* 0x0000000000440947 */ /* 0x000fea0003800000 */
[----:B------:R-:W1:Y:S01]  /*5ad0*/  LDC.64 R6, c[0x0][0x498] ;  /* 0x00012600ff067b82 */ /* 0x000e620000000a00 */
[----:B------:R-:W-:-:S05]  /*5ae0*/  SHF.R.S32.HI R3, RZ, 0x5, R39 ;  /* 0x00000005ff037819 */ /* 0x000fca0000011427 */
[----:B-1----:R-:W-:-:S05]  /*5af0*/  IMAD.WIDE R8, R3, 0x8, R6 ;  /* 0x0000000803087825 */ /* 0x002fca00078e0206 */
[----:B------:R-:W2:Y:S01]  /*5b00*/  LDG.E.64 R6, desc[UR38][R8.64] ;  /* 0x0000002608067981 */ /* 0x000ea2000c1e1b00 */
[C---:B------:R-:W-:Y:S02]  /*5b10*/  IMAD R11, R3.reuse, 0x1f4, RZ ;  /* 0x000001f4030b7824 */ /* 0x040fe400078e02ff */
[----:B------:R-:W-:Y:S01]  /*5b20*/  IMAD R3, R3, 0xc350, RZ ;  /* 0x0000c35003037824 */ /* 0x000fe200078e02ff */
[----:B--2---:R-:W-:-:S04]  /*5b30*/  IADD3 R6, P0, PT, R6, 0x1, RZ ;  /* 0x0000000106067810 */ /* 0x004fc80007f1e0ff */
[C---:B------:R-:W-:Y:S01]  /*5b40*/  IADD3 R10, P2, PT, R11.reuse, R6, RZ ;  /* 0x000000060b0a7210 */ /* 0x040fe20007f5e0ff */
[----:B------:R-:W-:Y:S01]  /*5b50*/  IMAD.X R7, RZ, RZ, R7, P0 ;  /* 0x000000ffff077224 */ /* 0x000fe200000e0607 */
[--C-:B------:R-:W-:Y:S02]  /*5b60*/  IADD3 R2, P0, P1, R2, R14, -R3.reuse ;  /* 0x0000000e02027210 */ /* 0x100fe4000791e803 */
[----:B------:R-:W-:Y:S02]  /*5b70*/  SHF.R.S32.HI R3, RZ, 0x1f, R3 ;  /* 0x0000001fff037819 */ /* 0x000fe40000011403 */
[----:B------:R-:W-:Y:S01]  /*5b80*/  LEA.HI.X.SX32 R11, R11, R7, 0x1, P2 ;  /* 0x000000070b0b7211 */ /* 0x000fe200010f0eff */
[----:B------:R0:W-:Y:S01]  /*5b90*/  STG.E.64 desc[UR38][R8.64], R6 ;  /* 0x0000000608007986 */ /* 0x0001e2000c101b26 */
[----:B------:R-:W-:Y:S02]  /*5ba0*/  LEA R4, P2, R10, R4, 0x3 ;  /* 0x000000040a047211 */ /* 0x000fe400078418ff */
[----:B------:R-:W-:-:S02]  /*5bb0*/  IADD3.X R3, PT, PT, R0, R15, ~R3, P0, P1 ;  /* 0x0000000f00037210 */ /* 0x000fc400007e2c03 */
[----:B------:R-:W-:-:S05]  /*5bc0*/  LEA.HI.X R5, R10, R5, R11, 0x3, P2 ;  /* 0x000000050a057211 */ /* 0x000fca00010f1c0b */
[----:B------:R0:W-:Y:S04]  /*5bd0*/  STG.E.64 desc[UR38][R4.64], R2 ;  /* 0x0000000204007986 */ /* 0x0001e8000c101b26 */
.L_x_223:
[----:B------:R-:W-:Y:S05]  /*5be0*/  BSYNC B6 ;  /* 0x0000000000067941 */ /* 0x000fea0003800000 */
.L_x_64:
[----:B0-----:R-:W-:Y:S02]  /*5bf0*/  IMAD.U32 R2, RZ, RZ, UR36 ;  /* 0x00000024ff027e24 */ /* 0x001fe4000f8e00ff */
[----:B------:R-:W-:-:S06]  /*5c00*/  IMAD.U32 R3, RZ, RZ, UR37 ;  /* 0x00000025ff037e24 */ /* 0x000fcc000f8e00ff */
[----:B------:R-:W2:Y:S01]  /*5c10*/  LDG.E.64 R2, desc[UR38][R2.64] ;  /* 0x0000002602027981 */ /* 0x000ea2000c1e1b00 */
[----:B------:R-:W-:-:S04]  /*5c20*/  VIADD R5, R37, 0x11e ;  /* 0x0000011e25057836 */ /* 0x000fc80000000000 */
[--C-:B------:R-:W-:Y:S01]  /*5c30*/  IMAD.MOV.U32 R37, RZ, RZ, R5.reuse ;  /* 0x000000ffff257224 */ /* 0x100fe200078e0005 */
[----:B------:R-:W-:Y:S02]  /*5c40*/  SHF.R.S32.HI R7, RZ, 0x1f, R5 ;  /* 0x0000001fff077819 */ /* 0x000fe40000011405 */
[----:B--2---:R-:W-:-:S04]  /*5c50*/  ISETP.GT.U32.AND P0, PT, R2, R5, PT ;  /* 0x000000050200720c */ /* 0x004fc80003f04070 */
[----:B------:R-:W-:-:S13]  /*5c60*/  ISETP.GT.U32.AND.EX P0, PT, R3, R7, PT, P0 ;  /* 0x000000070300720c */ /* 0x000fda0003f04100 */
[----:B------:R-:W-:Y:S05]  /*5c70*/  @P0 BRA `(.L_x_227) ;  /* 0xffffffa400780947 */ /* 0x000fea000383ffff */
.L_x_53:
[----:B------:R-:W-:Y:S05]  /*5c80*/  BSYNC B11 ;  /* 0x00000000000b7941 */ /* 0x000fea0003800000 */
.L_x_52:
[----:B------:R-:W-:-:S13]  /*5c90*/  LOP3.LUT P0, RZ, R39, 0x1f, RZ, 0xc0, !PT ;  /* 0x0000001f27ff7812 */ /* 0x000fda000780c0ff */
[----:B------:R-:W-:Y:S05]  /*5ca0*/  @P0 EXIT ;  /* 0x000000000000094d */ /* 0x000fea0003800000 */
[----:B------:R-:W0:Y:S01]  /*5cb0*/  LDC.64 R2, c[0x0][0x3d0] ;  /* 0x0000f400ff027b82 */ /* 0x000e220000000a00 */
[----:B-1----:R-:W-:Y:S01]  /*5cc0*/  SHF.R.S32.HI R11, RZ, 0x5, R39 ;  /* 0x00000005ff0b7819 */ /* 0x002fe20000011427 */
[----:B------:R-:W1:Y:S06]  /*5cd0*/  S2R R0, SR_LANEID ;  /* 0x0000000000007919 */ /* 0x000e6c0000000000 */
[----:B------:R-:W2:Y:S01]  /*5ce0*/  LDC.64 R6, c[0x0][0x498] ;  /* 0x00012600ff067b82 */ /* 0x000ea20000000a00 */
[----:B0-----:R-:W-:-:S06]  /*5cf0*/  IMAD.WIDE R4, R11, 0x8, R2 ;  /* 0x000000080b047825 */ /* 0x001fcc00078e0202 */
[----:B------:R-:W3:Y:S01]  /*5d00*/  LDG.E R4, desc[UR38][R4.64] ;  /* 0x0000002604047981 */ /* 0x000ee2000c1e1900 */
[----:B------:R-:W0:Y:S01]  /*5d10*/  LDC.64 R2, c[0x0][0x3f0] ;  /* 0x0000fc00ff027b82 */ /* 0x000e220000000a00 */
[----:B------:R-:W-:Y:S01]  /*5d20*/  VOTEU.ANY UR4, UPT, PT ;  /* 0x0000000000047886 */ /* 0x000fe200038e0100 */
[----:B--2---:R-:W-:Y:S01]  /*5d30*/  IMAD.WIDE R6, R11, 0x8, R6 ;  /* 0x000000080b067825 */ /* 0x004fe200078e0206 */
[----:B------:R-:W-:-:S06]  /*5d40*/  UFLO.U32 UR4, UR4 ;  /* 0x00000004000472bd */ /* 0x000fcc00080e0000 */
[----:B-1----:R-:W-:Y:S01]  /*5d50*/  ISETP.EQ.U32.AND P1, PT, R0, UR4, PT ;  /* 0x0000000400007c0c */ /* 0x002fe2000bf22070 */
[----:B---3--:R-:W1:Y:S02]  /*5d60*/  REDUX.SUM UR5, R4 ;  /* 0x00000000040573c4 */ /* 0x008e64000000c000 */
[----:B-1----:R-:W-:-:S10]  /*5d70*/  IMAD.U32 R9, RZ, RZ, UR5 ;  /* 0x00000005ff097e24 */ /* 0x002fd4000f8e00ff */
[----:B0-----:R0:W-:Y:S04]  /*5d80*/  @P1 REDG.E.ADD.STRONG.GPU desc[UR38][R2.64], R9 ;  /* 0x000000090200198e */ /* 0x0011e8000c12e126 */
[----:B------:R-:W2:Y:S01]  /*5d90*/  LDG.E R6, desc[UR38][R6.64] ;  /* 0x0000002606067981 */ /* 0x000ea2000c1e1900 */
[----:B------:R-:W1:Y:S01]  /*5da0*/  LDC.64 R4, c[0x0][0x4b0] ;  /* 0x00012c00ff047b82 */ /* 0x000e620000000a00 */
[----:B------:R-:W-:-:S07]  /*5db0*/  ISETP.NE.AND P0, PT, R39, RZ, PT ;  /* 0x000000ff2700720c */ /* 0x000fce0003f05270 */
[----:B--2---:R-:W2:Y:S02]  /*5dc0*/  REDUX.SUM UR4, R6 ;  /* 0x00000000060473c4 */ /* 0x004ea4000000c000 */
[----:B--2---:R-:W-:-:S05]  /*5dd0*/  IMAD.U32 R11, RZ, RZ, UR4 ;  /* 0x00000004ff0b7e24 */ /* 0x004fca000f8e00ff */
[----:B-1----:R0:W-:Y:S01]  /*5de0*/  @P1 REDG.E.ADD.STRONG.GPU desc[UR38][R4.64], R11 ;  /* 0x0000000b0400198e */ /* 0x0021e2000c12e126 */
[----:B------:R-:W-:Y:S05]  /*5df0*/  @P0 EXIT ;  /* 0x000000000000094d */ /* 0x000fea0003800000 */
[----:B0-----:R-:W0:Y:S08]  /*5e00*/  LDC.64 R2, c[0x0][0x3b8] ;  /* 0x0000ee00ff027b82 */ /* 0x001e300000000a00 */
[----:B------:R-:W1:Y:S08]  /*5e10*/  LDC.64 R4, c[0x0][0x420] ;  /* 0x00010800ff047b82 */ /* 0x000e700000000a00 */
[----:B------:R-:W2:Y:S01]  /*5e20*/  LDC.64 R18, c[0x0][0x3c0] ;  /* 0x0000f000ff127b82 */ /* 0x000ea20000000a00 */
[----:B0-----:R-:W3:Y:S02]  /*5e30*/  LDG.E.64 R6, desc[UR38][R2.64] ;  /* 0x0000002602067981 */ /* 0x001ee4000c1e1b00 */
[----:B---3--:R-:W-:-:S05]  /*5e40*/  IADD3 R16, P0, PT, R6, 0x1, RZ ;  /* 0x0000000106107810 */ /* 0x008fca0007f1e0ff */
[----:B------:R-:W-:-:S05]  /*5e50*/  IMAD.X R17, RZ, RZ, R7, P0 ;  /* 0x000000ffff117224 */ /* 0x000fca00000e0607 */
[----:B-1----:R0:W-:Y:S04]  /*5e60*/  STG.E.64 desc[UR38][R4.64], R16 ;  /* 0x0000001004007986 */ /* 0x0021e8000c101b26 */
[----:B------:R-:W2:Y:S01]  /*5e70*/  LDG.E.64 R6, desc[UR38][R2.64] ;  /* 0x0000002602067981 */ /* 0x000ea2000c1e1b00 */
[----:B------:R-:W1:Y:S08]  /*5e80*/  LDC.64 R8, c[0x0][0x428] ;  /* 0x00010a00ff087b82 */ /* 0x000e700000000a00 */
[----:B------:R-:W3:Y:S08]  /*5e90*/  LDC.64 R10, c[0x0][0x480] ;  /* 0x00012000ff0a7b82 */ /* 0x000ef00000000a00 */
[----:B------:R-:W4:Y:S08]  /*5ea0*/  LDC.64 R14, c[0x0][0x430] ;  /* 0x00010c00ff0e7b82 */ /* 0x000f300000000a00 */
[----:B0-----:R-:W0:Y:S01]  /*5eb0*/  LDC.64 R16, c[0x0][0x488] ;  /* 0x00012200ff107b82 */ /* 0x001e220000000a00 */
[----:B--2---:R-:W-:-:S04]  /*5ec0*/  LEA R18, P0, R6, R18, 0x3 ;  /* 0x0000001206127211 */ /* 0x004fc800078018ff */
[----:B------:R-:W-:-:S05]  /*5ed0*/  LEA.HI.X R19, R6, R19, R7, 0x3, P0 ;  /* 0x0000001306137211 */ /* 0x000fca00000f1c07 */
[----:B------:R-:W1:Y:S04]  /*5ee0*/  LDG.E.64 R6, desc[UR38][R18.64] ;  /* 0x0000002612067981 */ /* 0x000e68000c1e1b00 */
[----:B-1----:R-:W-:Y:S04]  /*5ef0*/  STG.E.64 desc[UR38][R8.64], R6 ;  /* 0x0000000608007986 */ /* 0x002fe8000c101b26 */
[----:B---3--:R-:W2:Y:S02]  /*5f00*/  LDG.E.64 R12, desc[UR38][R10.64] ;  /* 0x000000260a0c7981 */ /* 0x008ea4000c1e1b00 */
[----:B--2---:R-:W-:-:S05]  /*5f10*/  IADD3 R12, P0, PT, R12, 0x1, RZ ;  /* 0x000000010c0c7810 */ /* 0x004fca0007f1e0ff */
[----:B------:R-:W-:-:S05]  /*5f20*/  IMAD.X R13, RZ, RZ, R13, P0 ;  /* 0x000000ffff0d7224 */ /* 0x000fca00000e060d */
[----:B----4-:R-:W-:Y:S04]  /*5f30*/  STG.E.64 desc[UR38][R14.64], R12 ;  /* 0x0000000c0e007986 */ /* 0x010fe8000c101b26 */
[----:B------:R-:W0:Y:S01]  /*5f40*/  LDG.E.64 R2, desc[UR38][R10.64] ;  /* 0x000000260a027981 */ /* 0x000e22000c1e1b00 */
[----:B------:R-:W1:Y:S01]  /*5f50*/  LDC.64 R4, c[0x0][0x438] ;  /* 0x00010e00ff047b82 */ /* 0x000e620000000a00 */
[----:B0-----:R-:W-:-:S04]  /*5f60*/  LEA R16, P0, R2, R16, 0x3 ;  /* 0x0000001002107211 */ /* 0x001fc800078018ff */
[----:B------:R-:W-:-:S05]  /*5f70*/  LEA.HI.X R17, R2, R17, R3, 0x3, P0 ;  /* 0x0000001102117211 */ /* 0x000fca00000f1c03 */
[----:B------:R-:W1:Y:S04]  /*5f80*/  LDG.E.64 R2, desc[UR38][R16.64] ;  /* 0x0000002610027981 */ /* 0x000e68000c1e1b00 */
[----:B-1----:R-:W-:Y:S01]  /*5f90*/  STG.E.64 desc[UR38][R4.64], R2 ;  /* 0x0000000204007986 */ /* 0x002fe2000c101b26 */
[----:B------:R-:W-:Y:S05]  /*5fa0*/  EXIT ;  /* 0x000000000000794d */ /* 0x000fea0003800000 */
.L_x_59:
[----:B------:R-:W-:Y:S01]  /*5fb0*/  BSSY B0, `(.L_x_228) ;  /* 0x0000005000007945 */ /* 0x000fe20003800000 */
[----:B------:R-:W-:-:S07]  /*5fc0*/  IMAD.MOV.U32 R15, RZ, RZ, -0x1 ;  /* 0xffffffffff0f7424 */ /* 0x000fce00078e00ff */
[----:B0-----:R-:W-:Y:S05]  /*5fd0*/  WARPSYNC.COLLECTIVE R15, `(.L_x_229) ;  /* 0x000000000f087348 */ /* 0x001fea0003c00000 */
[----:B------:R-:W-:Y:S01]  /*5fe0*/  NOP ;  /* 0x0000000000007918 */ /* 0x000fe20000000000 */
[----:B0-----:R-:W-:Y:S05]  /*5ff0*/  ENDCOLLECTIVE ;  /* 0x000000000000791b */ /* 0x001fea0003800000 */
.L_x_229:
[----:B------:R-:W-:Y:S05]  /*6000*/  BSYNC B0 ;  /* 0x0000000000007941 */ /* 0x000fea0003800000 */
.L_x_228:
[----:B------:R-:W-:Y:S05]  /*6010*/  BRA `(.L_x_230) ;  /* 0xffffffa4006c7947 */ /* 0x000fea000383ffff */
.L_x_63:
[----:B------:R-:W-:Y:S01]  /*6020*/  BSSY B0, `(.L_x_231) ;  /* 0x0000005000007945 */ /* 0x000fe20003800000 */
[----:B------:R-:W-:-:S07]  /*6030*/  IMAD.MOV.U32 R15, RZ, RZ, -0x1 ;  /* 0xffffffffff0f7424 */ /* 0x000fce00078e00ff */
[----:B0-----:R-:W-:Y:S05]  /*6040*/  WARPSYNC.COLLECTIVE R15, `(.L_x_232) ;  /* 0x000000000f087348 */ /* 0x001fea0003c00000 */
[----:B------:R-:W-:Y:S01]  /*6050*/  VOTE.ANY P6, P5 ;  /* 0x0000000000ff7806 */ /* 0x000fe200028c0100 */
[----:B0-----:R-:W-:-:S12]  /*6060*/  ENDCOLLECTIVE ;  /* 0x000000000000791b */ /* 0x001fd80003800000 */
.L_x_232:
[----:B------:R-:W-:Y:S05]  /*6070*/  BSYNC B0 ;  /* 0x0000000000007941 */ /* 0x000fea0003800000 */
.L_x_231:
[----:B------:R-:W-:Y:S01]  /*6080*/  PLOP3.LUT P5, PT, P6, PT, PT, 0x80, 0x8 ;  /* 0x000000000008781c */ /* 0x000fe200037af070 */
[----:B------:R-:W-:-:S12]  /*6090*/  BRA `(.L_x_233) ;  /* 0xffffffa400dc7947 */ /* 0x000fd8000383ffff */
.L_x_70:
[----:B------:R-:W-:Y:S01]  /*60a0*/  BSSY B0, `(.L_x_234) ;  /* 0x0000005000007945 */ /* 0x000fe20003800000 */
[----:B------:R-:W-:-:S07]  /*60b0*/  IMAD.MOV.U32 R15, RZ, RZ, -0x1 ;  /* 0xffffffffff0f7424 */ /* 0x000fce00078e00ff */
[----:B01----:R-:W-:Y:S05]  /*60c0*/  WARPSYNC.COLLECTIVE R15, `(.L_x_235) ;  /* 0x000000000f087348 */ /* 0x003fea0003c00000 */
[----:B------:R-:W-:Y:S01]  /*60d0*/  NOP ;  /* 0x0000000000007918 */ /* 0x000fe20000000000 */
[----:B01----:R-:W-:Y:S05]  /*60e0*/  ENDCOLLECTIVE ;  /* 0x000000000000791b */ /* 0x003fea0003800000 */
.L_x_235:
[----:B------:R-:W-:Y:S05]  /*60f0*/  BSYNC B0 ;  /* 0x0000000000007941 */ /* 0x000fea0003800000 */
.L_x_234:
[----:B------:R-:W-:Y:S05]  /*6100*/  BRA `(.L_x_236) ;  /* 0xffffffa800147947 */ /* 0x000fea000383ffff */
.L_x_76:
[----:B------:R-:W-:Y:S01]  /*6110*/  BSSY B0, `(.L_x_237) ;  /* 0x0000005000007945 */ /* 0x000fe20003800000 */
[----:B------:R-:W-:-:S07]  /*6120*/  IMAD.MOV.U32 R15, RZ, RZ, -0x1 ;  /* 0xffffffffff0f7424 */ /* 0x000fce00078e00ff */
[----:B01----:R-:W-:Y:S05]  /*6130*/  WARPSYNC.COLLECTIVE R15, `(.L_x_238) ;  /* 0x000000000f087348 */ /* 0x003fea0003c00000 */
[----:B------:R-:W-:Y:S01]  /*6140*/  NOP ;  /* 0x0000000000007918 */ /* 0x000fe20000000000 */
[----:B01----:R-:W-:Y:S05]  /*6150*/  ENDCOLLECTIVE ;  /* 0x000000000000791b */ /* 0x003fea0003800000 */
.L_x_238:
[----:B------:R-:W-:Y:S05]  /*6160*/  BSYNC B0 ;  /* 0x0000000000007941 */ /* 0x000fea0003800000 */
.L_x_237:
[----:B------:R-:W-:Y:S05]  /*6170*/  BRA `(.L_x_69) ;  /* 0xffffffac00147947 */ /* 0x000fea000383ffff */
.L_x_82:
[----:B------:R-:W-:Y:S01]  /*6180*/  BSSY B0, `(.L_x_239) ;  /* 0x0000005000007945 */ /* 0x000fe20003800000 */
[----:B------:R-:W-:-:S07]  /*6190*/  IMAD.MOV.U32 R15, RZ, RZ, -0x1 ;  /* 0xffffffffff0f7424 */ /* 0x000fce00078e00ff */
[----:B01----:R-:W-:Y:S05]  /*61a0*/  WARPSYNC.COLLECTIVE R15, `(.L_x_240) ;  /* 0x000000000f087348 */ /* 0x003fea0003c00000 */
[----:B------:R-:W-:Y:S01]  /*61b0*/  VOTE.ANY P6, P5 ;  /* 0x0000000000ff7806 */ /* 0x000fe200028c0100 */
[----:B01----:R-:W-:-:S12]  /*61c0*/  ENDCOLLECTIVE ;  /* 0x000000000000791b */ /* 0x003fd80003800000 */
.L_x_240:
[----:B------:R-:W-:Y:S05]  /*61d0*/  BSYNC B0 ;  /* 0x0000000000007941 */ /* 0x000fea0003800000 */
.L_x_239:
[----:B------:R-:W-:Y:S01]  /*61e0*/  PLOP3.LUT P5, PT, P6, PT, PT, 0x80, 0x8 ;  /* 0x000000000008781c */ /* 0x000fe200037af070 */
[----:B------:R-:W-:-:S12]  /*61f0*/  BRA `(.L_x_241) ;  /* 0xffffffac00cc7947 */ /* 0x000fd8000383ffff */
.L_x_84:
[----:B------:R-:W-:Y:S01]  /*6200*/  BSSY B0, `(.L_x_242) ;  /* 0x0000005000007945 */ /* 0x000fe20003800000 */
[----:B------:R-:W-:-:S07]  /*6210*/  IMAD.MOV.U32 R15, RZ, RZ, -0x1 ;  /* 0xffffffffff0f7424 */ /* 0x000fce00078e00ff */
[----:B--2---:R-:W-:Y:S05]  /*6220*/  WARPSYNC.COLLECTIVE R15, `(.L_x_243) ;  /* 0x000000000f087348 */ /* 0x004fea0003c00000 */
[----:B------:R-:W-:Y:S01]  /*6230*/  NOP ;  /* 0x0000000000007918 */ /* 0x000fe20000000000 */
[----:B--2---:R-:W-:Y:S05]  /*6240*/  ENDCOLLECTIVE ;  /* 0x000000000000791b */ /* 0x004fea0003800000 */
.L_x_243:
[----:B------:R-:W-:Y:S05]  /*6250*/  BSYNC B0 ;  /* 0x0000000000007941 */ /* 0x000fea0003800000 */
.L_x_242:
[----:B------:R-:W-:Y:S05]  /*6260*/  BRA `(.L_x_244) ;  /* 0xffffffac00e47947 */ /* 0x000fea000383ffff */
.L_x_90:
[----:B------:R-:W-:Y:S01]  /*6270*/  BSSY B0, `(.L_x_245) ;  /* 0x0000005000007945 */ /* 0x000fe20003800000 */
[----:B------:R-:W-:-:S07]  /*6280*/  IMAD.MOV.U32 R15, RZ, RZ, -0x1 ;  /* 0xffffffffff0f7424 */ /* 0x000fce00078e00ff */
[----:B0-----:R-:W-:Y:S05]  /*6290*/  WARPSYNC.COLLECTIVE R15, `(.L_x_246) ;  /* 0x000000000f087348 */ /* 0x001fea0003c00000 */
[----:B------:R-:W-:Y:S01]  /*62a0*/  NOP ;  /* 0x0000000000007918 */ /* 0x000fe20000000000 */
[----:B0-----:R-:W-:Y:S05]  /*62b0*/  ENDCOLLECTIVE ;  /* 0x000000000000791b */ /* 0x001fea0003800000 */
.L_x_246:
[----:B------:R-:W-:Y:S05]  /*62c0*/  BSYNC B0 ;  /* 0x0000000000007941 */ /* 0x000fea0003800000 */
.L_x_245:
[----:B------:R-:W-:Y:S05]  /*62d0*/  BRA `(.L_x_247) ;  /* 0xffffffb000c07947 */ /* 0x000fea000383ffff */
.L_x_96:
[----:B------:R-:W-:Y:S01]  /*62e0*/  BSSY B0, `(.L_x_248) ;  /* 0x0000005000007945 */ /* 0x000fe20003800000 */
[----:B------:R-:W-:-:S07]  /*62f0*/  IMAD.MOV.U32 R15, RZ, RZ, -0x1 ;  /* 0xffffffffff0f7424 */ /* 0x000fce00078e00ff */
[----:B0----5:R-:W-:Y:S05]  /*6300*/  WARPSYNC.COLLECTIVE R15, `(.L_x_249) ;  /* 0x000000000f087348 */ /* 0x021fea0003c00000 */
[----:B------:R-:W-:Y:S01]  /*6310*/  NOP ;  /* 0x0000000000007918 */ /* 0x000fe20000000000 */
[----:B0----5:R-:W-:Y:S05]  /*6320*/  ENDCOLLECTIVE ;  /* 0x000000000000791b */ /* 0x021fea0003800000 */
.L_x_249:
[----:B------:R-:W-:Y:S05]  /*6330*/  BSYNC B0 ;  /* 0x0000000000007941 */ /* 0x000fea0003800000 */
.L_x_248:
[----:B------:R-:W-:Y:S05]  /*6340*/  BRA `(.L_x_250) ;  /* 0xffffffb400407947 */ /* 0x000fea000383ffff */
.L_x_108:
[----:B------:R-:W-:Y:S01]  /*6350*/  BSSY B2, `(.L_x_251) ;  /* 0x0000005000027945 */ /* 0x000fe20003800000 */
[----:B0----5:R-:W-:-:S07]  /*6360*/  IMAD.MOV.U32 R15, RZ, RZ, -0x1 ;  /* 0xffffffffff0f7424 */ /* 0x021fce00078e00ff */
[----:B------:R-:W-:Y:S05]  /*6370*/  WARPSYNC.COLLECTIVE R15, `(.L_x_252) ;  /* 0x000000000f087348 */ /* 0x000fea0003c00000 */
[----:B------:R-:W-:Y:S01]  /*6380*/  NOP ;  /* 0x0000000000007918 */ /* 0x000fe20000000000 */
[----:B------:R-:W-:Y:S05]  /*6390*/  ENDCOLLECTIVE ;  /* 0x000000000000791b */ /* 0x000fea0003800000 */
.L_x_252:
[----:B------:R-:W-:Y:S05]  /*63a0*/  BSYNC B2 ;  /* 0x0000000000027941 */ /* 0x000fea0003800000 */
.L_x_251:
[----:B------:R-:W-:Y:S05]  /*63b0*/  BRA `(.L_x_253) ;  /* 0xffffffb800bc7947 */ /* 0x000fea000383ffff */
.L_x_113:
[----:B------:R-:W-:Y:S01]  /*63c0*/  BSSY B0, `(.L_x_254) ;  /* 0x0000008000007945 */ /* 0x000fe20003800000 */
[----:B------:R-:W-:Y:S02]  /*63d0*/  IMAD.MOV.U32 R13, RZ, RZ, R25 ;  /* 0x000000ffff0d7224 */ /* 0x000fe400078e0019 */
[----:B------:R-:W-:Y:S02]  /*63e0*/  IMAD.MOV.U32 R12, RZ, RZ, 0x1 ;  /* 0x00000001ff0c7424 */ /* 0x000fe400078e00ff */
[----:B------:R-:W-:Y:S02]  /*63f0*/  IMAD.MOV.U32 R11, RZ, RZ, 0x1f ;  /* 0x0000001fff0b7424 */ /* 0x000fe400078e00ff */
[----:B------:R-:W-:-:S07]  /*6400*/  IMAD.MOV.U32 R15, RZ, RZ, -0x1 ;  /* 0xffffffffff0f7424 */ /* 0x000fce00078e00ff */
[----:B-1----:R-:W-:Y:S05]  /*6410*/  WARPSYNC.COLLECTIVE R15, `(.L_x_255) ;  /* 0x000000000f087348 */ /* 0x002fea0003c00000 */
[----:B------:R0:W2:Y:S02]  /*6420*/  SHFL.BFLY P6, R14, R13, R12, R11 ;  /* 0x0c00000c0d0e7389 */ /* 0x0000a400000c000b */
[----:B012---:R-:W-:Y:S05]  /*6430*/  ENDCOLLECTIVE ;  /* 0x000000000000791b */ /* 0x007fea0003800000 */
.L_x_255:
[----:B------:R-:W-:Y:S05]  /*6440*/  BSYNC B0 ;  /* 0x0000000000007941 */ /* 0x000fea0003800000 */
.L_x_254:
[----:B------:R-:W-:Y:S02]  /*6450*/  IMAD.IADD R13, R14, 0x1, R25 ;  /* 0x000000010e0d7824 */ /* 0x000fe400078e0219 */
[----:B------:R-:W-:Y:S02]  /*6460*/  IMAD.MOV.U32 R12, RZ, RZ, 0x2 ;  /* 0x00000002ff0c7424 */ /* 0x000fe400078e00ff */
[----:B------:R-:W-:Y:S02]  /*6470*/  IMAD.MOV.U32 R11, RZ, RZ, 0x1f ;  /* 0x0000001fff0b7424 */ /* 0x000fe400078e00ff */
[----:B------:R-:W-:-:S07]  /*6480*/  IMAD.MOV.U32 R15, RZ, RZ, -0x1 ;  /* 0xffffffffff0f7424 */ /* 0x000fce00078e00ff */
[----:B------:R-:W-:Y:S05]  /*6490*/  WARPSYNC.COLLECTIVE R15, `(.L_x_256) ;  /* 0x000000000f087348 */ /* 0x000fea0003c00000 */
[----:B------:R0:W1:Y:S02]  /*64a0*/  SHFL.BFLY P6, R14, R13, R12, R11 ;  /* 0x0c00000c0d0e7389 */ /* 0x00006400000c000b */
[----:B01----:R-:W-:Y:S05]  /*64b0*/  ENDCOLLECTIVE ;  /* 0x000000000000791b */ /* 0x003fea0003800000 */
.L_x_256:
[----:B------:R-:W-:Y:S02]  /*64c0*/  IMAD.MOV.U32 R12, RZ, RZ, 0x4 ;  /* 0x00000004ff0c7424 */ /* 0x000fe400078e00ff */
[----:B------:R-:W-:-:S04]  /*64d0*/  IMAD.IADD R0, R13, 0x1, R14 ;  /* 0x000000010d007824 */ /* 0x000fc800078e020e */
[----:B------:R-:W-:-:S07]  /*64e0*/  IMAD.MOV.U32 R13, RZ, RZ, R0 ;  /* 0x000000ffff0d7224 */ /* 0x000fce00078e0000 */
[----:B------:R-:W-:Y:S05]  /*64f0*/  WARPSYNC.COLLECTIVE R15, `(.L_x_257) ;  /* 0x000000000f087348 */ /* 0x000fea0003c00000 */
[----:B------:R0:W1:Y:S02]  /*6500*/  SHFL.BFLY P6, R14, R13, R12, R11 ;  /* 0x0c00000c0d0e7389 */ /* 0x00006400000c000b */
[----:B01----:R-:W-:Y:S05]  /*6510*/  ENDCOLLECTIVE ;  /* 0x000000000000791b */ /* 0x003fea0003800000 */
.L_x_257:
[----:B------:R-:W-:Y:S02]  /*6520*/  IMAD.MOV.U32 R12, RZ, RZ, 0x8 ;  /* 0x00000008ff0c7424 */ /* 0x000fe400078e00ff */
[----:B------:R-:W-:-:S04]  /*6530*/  IMAD.IADD R3, R0, 0x1, R14 ;  /* 0x0000000100037824 */ /* 0x000fc800078e020e */
[----:B------:R-:W-:-:S07]  /*6540*/  IMAD.MOV.U32 R13, RZ, RZ, R3 ;  /* 0x000000ffff0d7224 */ /* 0x000fce00078e0003 */
[----:B------:R-:W-:Y:S05]  /*6550*/  WARPSYNC.COLLECTIVE R15, `(.L_x_258) ;  /* 0x000000000f087348 */ /* 0x000fea0003c00000 */
[----:B------:R0:W1:Y:S02]  /*6560*/  SHFL.BFLY P6, R14, R13, R12, R11 ;  /* 0x0c00000c0d0e7389 */ /* 0x00006400000c000b */
[----:B01----:R-:W-:Y:S05]  /*6570*/  ENDCOLLECTIVE ;  /* 0x000000000000791b */ /* 0x003fea0003800000 */
.L_x_258:
[----:B------:R-:W-:Y:S02]  /*6580*/  IMAD.MOV.U32 R12, RZ, RZ, 0x10 ;  /* 0x00000010ff0c7424 */ /* 0x000fe400078e00ff */
[----:B------:R-:W-:-:S04]  /*6590*/  IMAD.IADD R26, R3, 0x1, R14 ;  /* 0x00000001031a7824 */ /* 0x000fc800078e020e */
[----:B------:R-:W-:-:S07]  /*65a0*/  IMAD.MOV.U32 R13, RZ, RZ, R26 ;  /* 0x000000ffff0d7224 */ /* 0x000fce00078e001a */
[----:B------:R-:W-:Y:S05]  /*65b0*/  WARPSYNC.COLLECTIVE R15, `(.L_x_259) ;  /* 0x000000000f087348 */ /* 0x000fea0003c00000 */
[----:B------:R0:W1:Y:S02]  /*65c0*/  SHFL.BFLY P6, R14, R13, R12, R11 ;  /* 0x0c00000c0d0e7389 */ /* 0x00006400000c000b */
[----:B01----:R-:W-:Y:S05]  /*65d0*/  ENDCOLLECTIVE ;  /* 0x000000000000791b */ /* 0x003fea0003800000 */
.L_x_259:
[----:B------:R-:W-:Y:S05]  /*65e0*/  BRA `(.L_x_260) ;  /* 0xffffffb800e07947 */ /* 0x000fea000383ffff */
.L_x_125:
[----:B------:R-:W-:Y:S01]  /*65f0*/  BSSY B2, `(.L_x_261) ;  /* 0x0000005000027945 */ /* 0x000fe20003800000 */
[----:B0----5:R-:W-:-:S07]  /*6600*/  IMAD.MOV.U32 R15, RZ, RZ, -0x1 ;  /* 0xffffffffff0f7424 */ /* 0x021fce00078e00ff */
[----:B-12---:R-:W-:Y:S05]  /*6610*/  WARPSYNC.COLLECTIVE R15, `(.L_x_262) ;  /* 0x000000000f087348 */ /* 0x006fea0003c00000 */
[----:B------:R-:W-:Y:S01]  /*6620*/  NOP ;  /* 0x0000000000007918 */ /* 0x000fe20000000000 */
[----:B-12---:R-:W-:Y:S05]  /*6630*/  ENDCOLLECTIVE ;  /* 0x000000000000791b */ /* 0x006fea0003800000 */
.L_x_262:
[----:B------:R-:W-:Y:S05]  /*6640*/  BSYNC B2 ;  /* 0x0000000000027941 */ /* 0x000fea0003800000 */
.L_x_261:
[----:B------:R-:W-:Y:S05]  /*6650*/  BRA `(.L_x_263) ;  /* 0xffffffc0006c7947 */ /* 0x000fea000383ffff */
.L_x_136:
[----:B------:R-:W-:Y:S01]  /*6660*/  BSSY B0, `(.L_x_264) ;  /* 0x0000005000007945 */ /* 0x000fe20003800000 */
[----:B------:R-:W-:-:S07]  /*6670*/  IMAD.MOV.U32 R15, RZ, RZ, -0x1 ;  /* 0xffffffffff0f7424 */ /* 0x000fce00078e00ff */
[----:B01----:R-:W-:Y:S05]  /*6680*/  WARPSYNC.COLLECTIVE R15, `(.L_x_265) ;  /* 0x000000000f087348 */ /* 0x003fea0003c00000 */
[----:B------:R-:W-:Y:S01]  /*6690*/  NOP ;  /* 0x0000000000007918 */ /* 0x000fe20000000000 */
[----:B01----:R-:W-:Y:S05]  /*66a0*/  ENDCOLLECTIVE ;  /* 0x000000000000791b */ /* 0x003fea0003800000 */
.L_x_265:
[----:B------:R-:W-:Y:S05]  /*66b0*/  BSYNC B0 ;  /* 0x0000000000007941 */ /* 0x000fea0003800000 */
.L_x_264:
[----:B------:R-:W-:Y:S05]  /*66c0*/  BRA `(.L_x_266) ;  /* 0xffffffc400547947 */ /* 0x000fea000383ffff */
.L_x_148:
[----:B------:R-:W-:Y:S01]  /*66d0*/  BSSY B0, `(.L_x_267) ;  /* 0x0000005000007945 */ /* 0x000fe20003800000 */
[----:B------:R-:W-:-:S07]  /*66e0*/  IMAD.MOV.U32 R15, RZ, RZ, -0x1 ;  /* 0xffffffffff0f7424 */ /* 0x000fce00078e00ff */
[----:B01----:R-:W-:Y:S05]  /*66f0*/  WARPSYNC.COLLECTIVE R15, `(.L_x_268) ;  /* 0x000000000f087348 */ /* 0x003fea0003c00000 */
[----:B------:R-:W-:Y:S01]  /*6700*/  NOP ;  /* 0x0000000000007918 */ /* 0x000fe20000000000 */
[----:B01----:R-:W-:Y:S05]  /*6710*/  ENDCOLLECTIVE ;  /* 0x000000000000791b */ /* 0x003fea0003800000 */
.L_x_268:
[----:B------:R-:W-:Y:S05]  /*6720*/  BSYNC B0 ;  /* 0x0000000000007941 */ /* 0x000fea0003800000 */
.L_x_267:
[----:B------:R-:W-:Y:S05]  /*6730*/  BRA `(.L_x_138) ;  /* 0xffffffc800707947 */ /* 0x000fea000383ffff */
.L_x_149:
[----:B------:R-:W-:Y:S01]  /*6740*/  BSSY B0, `(.L_x_269) ;  /* 0x0000005000007945 */ /* 0x000fe20003800000 */
[----:B------:R-:W-:-:S07]  /*6750*/  IMAD.MOV.U32 R15, RZ, RZ, -0x1 ;  /* 0xffffffffff0f7424 */ /* 0x000fce00078e00ff */
[----:B01----:R-:W-:Y:S05]  /*6760*/  WARPSYNC.COLLECTIVE R15, `(.L_x_270) ;  /* 0x000000000f087348 */ /* 0x003fea0003c00000 */
[----:B------:R-:W-:Y:S01]  /*6770*/  NOP ;  /* 0x0000000000007918 */ /* 0x000fe20000000000 */
[----:B01----:R-:W-:Y:S05]  /*6780*/  ENDCOLLECTIVE ;  /* 0x000000000000791b */ /* 0x003fea0003800000 */
.L_x_270:
[----:B------:R-:W-:Y:S05]  /*6790*/  BSYNC B0 ;  /* 0x0000000000007941 */ /* 0x000fea0003800000 */
.L_x_269:
[----:B------:R-:W-:Y:S05]  /*67a0*/  BRA `(.L_x_271) ;  /* 0xffffffc800807947 */ /* 0x000fea000383ffff */
.L_x_158:
[----:B------:R-:W-:Y:S01]  /*67b0*/  BSSY B0, `(.L_x_272) ;  /* 0x0000005000007945 */ /* 0x000fe20003800000 */
[----:B------:R-:W-:-:S07]  /*67c0*/  IMAD.MOV.U32 R15, RZ, RZ, -0x1 ;  /* 0xffffffffff0f7424 */ /* 0x000fce00078e00ff */
[----:B01----:R-:W-:Y:S05]  /*67d0*/  WARPSYNC.COLLECTIVE R15, `(.L_x_273) ;  /* 0x000000000f087348 */ /* 0x003fea0003c00000 */
[----:B------:R-:W-:Y:S01]  /*67e0*/  VOTE.ANY P6, P5 ;  /* 0x0000000000ff7806 */ /* 0x000fe200028c0100 */
[----:B01----:R-:W-:-:S12]  /*67f0*/  ENDCOLLECTIVE ;  /* 0x000000000000791b */ /* 0x003fd80003800000 */
.L_x_273:
[----:B------:R-:W-:Y:S05]  /*6800*/  BSYNC B0 ;  /* 0x0000000000007941 */ /* 0x000fea0003800000 */
.L_x_272:
[----:B------:R-:W-:Y:S01]  /*6810*/  PLOP3.LUT P5, PT, P6, PT, PT, 0x80, 0x8 ;  /* 0x000000000008781c */ /* 0x000fe200037af070 */
[----:B------:R-:W-:-:S12]  /*6820*/  BRA `(.L_x_274) ;  /* 0xffffffcc006c7947 */ /* 0x000fd8000383ffff */
.L_x_169:
[----:B------:R-:W-:Y:S01]  /*6830*/  BSSY B0, `(.L_x_275) ;  /* 0x0000007000007945 */ /* 0x000fe20003800000 */
[----:B------:R-:W-:Y:S02]  /*6840*/  IMAD.MOV.U32 R12, RZ, RZ, 0x1 ;  /* 0x00000001ff0c7424 */ /* 0x000fe400078e00ff */
[----:B------:R-:W-:Y:S02]  /*6850*/  IMAD.MOV.U32 R11, RZ, RZ, 0x1f ;  /* 0x0000001fff0b7424 */ /* 0x000fe400078e00ff */
[----:B------:R-:W-:-:S07]  /*6860*/  IMAD.MOV.U32 R15, RZ, RZ, -0x1 ;  /* 0xffffffffff0f7424 */ /* 0x000fce00078e00ff */
[----:B01----:R-:W-:Y:S05]  /*6870*/  WARPSYNC.COLLECTIVE R15, `(.L_x_276) ;  /* 0x000000000f087348 */ /* 0x003fea0003c00000 */
[----:B------:R2:W3:Y:S02]  /*6880*/  SHFL.BFLY P6, R14, R13, R12, R11 ;  /* 0x0c00000c0d0e7389 */ /* 0x0004e400000c000b */
[----:B0123--:R-:W-:Y:S05]  /*6890*/  ENDCOLLECTIVE ;  /* 0x000000000000791b */ /* 0x00ffea0003800000 */
.L_x_276:
[----:B------:R-:W-:Y:S05]  /*68a0*/  BSYNC B0 ;  /* 0x0000000000007941 */ /* 0x000fea0003800000 */
.L_x_275:
[----:B------:R-:W-:Y:S02]  /*68b0*/  IMAD.IADD R13, R14, 0x1, R13 ;  /* 0x000000010e0d7824 */ /* 0x000fe400078e020d */
[----:B------:R-:W-:Y:S02]  /*68c0*/  IMAD.MOV.U32 R12, RZ, RZ, 0x2 ;  /* 0x00000002ff0c7424 */ /* 0x000fe400078e00ff */
[----:B------:R-:W-:Y:S02]  /*68d0*/  IMAD.MOV.U32 R11, RZ, RZ, 0x1f ;  /* 0x0000001fff0b7424 */ /* 0x000fe400078e00ff */
[----:B------:R-:W-:-:S07]  /*68e0*/  IMAD.MOV.U32 R15, RZ, RZ, -0x1 ;  /* 0xffffffffff0f7424 */ /* 0x000fce00078e00ff */
[----:B------:R-:W-:Y:S05]  /*68f0*/  WARPSYNC.COLLECTIVE R15, `(.L_x_277) ;  /* 0x000000000f087348 */ /* 0x000fea0003c00000 */
[----:B------:R0:W1:Y:S02]  /*6900*/  SHFL.BFLY P6, R14, R13, R12, R11 ;  /* 0x0c00000c0d0e7389 */ /* 0x00006400000c000b */
[----:B01----:R-:W-:Y:S05]  /*6910*/  ENDCOLLECTIVE ;  /* 0x000000000000791b */ /* 0x003fea0003800000 */
.L_x_277:
[----:B------:R-:W-:Y:S02]  /*6920*/  IMAD.MOV.U32 R12, RZ, RZ, 0x4 ;  /* 0x00000004ff0c7424 */ /* 0x000fe400078e00ff */
[----:B------:R-:W-:-:S04]  /*6930*/  IMAD.IADD R0, R13, 0x1, R14 ;  /* 0x000000010d007824 */ /* 0x000fc800078e020e */
[----:B------:R-:W-:-:S07]  /*6940*/  IMAD.MOV.U32 R13, RZ, RZ, R0 ;  /* 0x000000ffff0d7224 */ /* 0x000fce00078e0000 */
[----:B------:R-:W-:Y:S05]  /*6950*/  WARPSYNC.COLLECTIVE R15, `(.L_x_278) ;  /* 0x000000000f087348 */ /* 0x000fea0003c00000 */
[----:B------:R0:W1:Y:S02]  /*6960*/  SHFL.BFLY P6, R14, R13, R12, R11 ;  /* 0x0c00000c0d0e7389 */ /* 0x00006400000c000b */
[----:B01----:R-:W-:Y:S05]  /*6970*/  ENDCOLLECTIVE ;  /* 0x000000000000791b */ /* 0x003fea0003800000 */
.L_x_278:
[----:B------:R-:W-:Y:S02]  /*6980*/  IMAD.MOV.U32 R12, RZ, RZ, 0x8 ;  /* 0x00000008ff0c7424 */ /* 0x000fe400078e00ff */
[----:B------:R-:W-:-:S04]  /*6990*/  IMAD.IADD R3, R0, 0x1, R14 ;  /* 0x0000000100037824 */ /* 0x000fc800078e020e */
[----:B------:R-:W-:-:S07]  /*69a0*/  IMAD.MOV.U32 R13, RZ, RZ, R3 ;  /* 0x000000ffff0d7224 */ /* 0x000fce00078e0003 */
[----:B------:R-:W-:Y:S05]  /*69b0*/  WARPSYNC.COLLECTIVE R15, `(.L_x_279) ;  /* 0x000000000f087348 */ /* 0x000fea0003c00000 */
[----:B------:R0:W1:Y:S02]  /*69c0*/  SHFL.BFLY P6, R14, R13, R12, R11 ;  /* 0x0c00000c0d0e7389 */ /* 0x00006400000c000b */
[----:B01----:R-:W-:Y:S05]  /*69d0*/  ENDCOLLECTIVE ;  /* 0x000000000000791b */ /* 0x003fea0003800000 */
.L_x_279:
[----:B------:R-:W-:Y:S02]  /*69e0*/  IMAD.MOV.U32 R12, RZ, RZ, 0x10 ;  /* 0x00000010ff0c7424 */ /* 0x000fe400078e00ff */
[----:B------:R-:W-:-:S04]  /*69f0*/  IMAD.IADD R27, R3, 0x1, R14 ;  /* 0x00000001031b7824 */ /* 0x000fc800078e020e */
[----:B------:R-:W-:-:S07]  /*6a00*/  IMAD.MOV.U32 R13, RZ, RZ, R27 ;  /* 0x000000ffff0d7224 */ /* 0x000fce00078e001b */
[----:B------:R-:W-:Y:S05]  /*6a10*/  WARPSYNC.COLLECTIVE R15, `(.L_x_280) ;  /* 0x000000000f087348 */ /* 0x000fea0003c00000 */
[----:B------:R0:W1:Y:S02]  /*6a20*/  SHFL.BFLY P6, R14, R13, R12, R11 ;  /* 0x0c00000c0d0e7389 */ /* 0x00006400000c000b */
[----:B01----:R-:W-:Y:S05]  /*6a30*/  ENDCOLLECTIVE ;  /* 0x000000000000791b */ /* 0x003fea0003800000 */
.L_x_280:
[----:B------:R-:W-:Y:S05]  /*6a40*/  BRA `(.L_x_281) ;  /* 0xffffffcc00dc7947 */ /* 0x000fea000383ffff */
.L_x_183:
[----:B------:R-:W-:Y:S01]  /*6a50*/  BSSY B2, `(.L_x_282) ;  /* 0x0000005000027945 */ /* 0x000fe20003800000 */
[----:B-1---5:R-:W-:-:S07]  /*6a60*/  IMAD.MOV.U32 R15, RZ, RZ, -0x1 ;  /* 0xffffffffff0f7424 */ /* 0x022fce00078e00ff */
[----:B0-2---:R-:W-:Y:S05]  /*6a70*/  WARPSYNC.COLLECTIVE R15, `(.L_x_283) ;  /* 0x000000000f087348 */ /* 0x005fea0003c00000 */
[----:B------:R-:W-:Y:S01]  /*6a80*/  NOP ;  /* 0x0000000000007918 */ /* 0x000fe20000000000 */
[----:B0-2---:R-:W-:Y:S05]  /*6a90*/  ENDCOLLECTIVE ;  /* 0x000000000000791b */ /* 0x005fea0003800000 */
.L_x_283:
[----:B------:R-:W-:Y:S05]  /*6aa0*/  BSYNC B2 ;  /* 0x0000000000027941 */ /* 0x000fea0003800000 */
.L_x_282:
[----:B------:R-:W-:Y:S05]  /*6ab0*/  BRA `(.L_x_284) ;  /* 0xffffffd4008c7947 */ /* 0x000fea000383ffff */
.L_x_194:
[----:B------:R-:W-:Y:S05]  /*6ac0*/  BMOV.32.CLEAR RZ, B0 ;  /* 0x0000000000ff7355 */ /* 0x000fea0000100000 */
[----:B------:R-:W-:Y:S01]  /*6ad0*/  BSSY B0, `(.L_x_285) ;  /* 0x0000005000007945 */ /* 0x000fe20003800000 */
[----:B------:R-:W-:-:S07]  /*6ae0*/  IMAD.MOV.U32 R15, RZ, RZ, -0x1 ;  /* 0xffffffffff0f7424 */ /* 0x000fce00078e00ff */
[----:B0123--:R-:W-:Y:S05]  /*6af0*/  WARPSYNC.COLLECTIVE R15, `(.L_x_286) ;  /* 0x000000000f087348 */ /* 0x00ffea0003c00000 */
[----:B------:R-:W-:Y:S01]  /*6b00*/  NOP ;  /* 0x0000000000007918 */ /* 0x000fe20000000000 */
[----:B0123--:R-:W-:Y:S05]  /*6b10*/  ENDCOLLECTIVE ;  /* 0x000000000000791b */ /* 0x00ffea0003800000 */
.L_x_286:
[----:B------:R-:W-:Y:S05]  /*6b20*/  BSYNC B0 ;  /* 0x0000000000007941 */ /* 0x000fea0003800000 */
.L_x_285:
[----:B------:R-:W-:Y:S05]  /*6b30*/  BRA `(.L_x_287) ;  /* 0xffffffd800847947 */ /* 0x000fea000383ffff */
.L_x_206:
[----:B------:R-:W-:Y:S01]  /*6b40*/  BSSY B0, `(.L_x_288) ;  /* 0x0000005000007945 */ /* 0x000fe20003800000 */
[----:B------:R-:W-:-:S07]  /*6b50*/  IMAD.MOV.U32 R15, RZ, RZ, -0x1 ;  /* 0xffffffffff0f7424 */ /* 0x000fce00078e00ff */
[----:B0123--:R-:W-:Y:S05]  /*6b60*/  WARPSYNC.COLLECTIVE R15, `(.L_x_289) ;  /* 0x000000000f087348 */ /* 0x00ffea0003c00000 */
[----:B------:R-:W-:Y:S01]  /*6b70*/  NOP ;  /* 0x0000000000007918 */ /* 0x000fe20000000000 */
[----:B0123--:R-:W-:Y:S05]  /*6b80*/  ENDCOLLECTIVE ;  /* 0x000000000000791b */ /* 0x00ffea0003800000 */
.L_x_289:
[----:B------:R-:W-:Y:S05]  /*6b90*/  BSYNC B0 ;  /* 0x0000000000007941 */ /* 0x000fea0003800000 */
.L_x_288:
[----:B------:R-:W-:Y:S05]  /*6ba0*/  BRA `(.L_x_196) ;  /* 0xffffffdc00bc7947 */ /* 0x000fea000383ffff */
.L_x_207:
[----:B------:R-:W-:Y:S01]  /*6bb0*/  BSSY B0, `(.L_x_290) ;  /* 0x0000005000007945 */ /* 0x000fe20003800000 */
[----:B-----5:R-:W-:-:S07]  /*6bc0*/  IMAD.MOV.U32 R15, RZ, RZ, -0x1 ;  /* 0xffffffffff0f7424 */ /* 0x020fce00078e00ff */
[----:B0--34-:R-:W-:Y:S05]  /*6bd0*/  WARPSYNC.COLLECTIVE R15, `(.L_x_291) ;  /* 0x000000000f087348 */ /* 0x019fea0003c00000 */
[----:B------:R-:W-:Y:S01]  /*6be0*/  NOP ;  /* 0x0000000000007918 */ /* 0x000fe20000000000 */
[----:B0--34-:R-:W-:Y:S05]  /*6bf0*/  ENDCOLLECTIVE ;  /* 0x000000000000791b */ /* 0x019fea0003800000 */
.L_x_291:
[----:B------:R-:W-:Y:S05]  /*6c00*/  BSYNC B0 ;  /* 0x0000000000007941 */ /* 0x000fea0003800000 */
.L_x_290:
[----:B------:R-:W-:Y:S05]  /*6c10*/  BRA `(.L_x_292) ;  /* 0xffffffdc00cc7947 */ /* 0x000fea000383ffff */
.L_x_215:
[----:B------:R-:W-:Y:S01]  /*6c20*/  BSSY B2, `(.L_x_293) ;  /* 0x0000005000027945 */ /* 0x000fe20003800000 */
[----:B------:R-:W-:-:S07]  /*6c30*/  IMAD.MOV.U32 R15, RZ, RZ, -0x1 ;  /* 0xffffffffff0f7424 */ /* 0x000fce00078e00ff */
[----:B---34-:R-:W-:Y:S05]  /*6c40*/  WARPSYNC.COLLECTIVE R15, `(.L_x_294) ;  /* 0x000000000f087348 */ /* 0x018fea0003c00000 */
[----:B------:R-:W-:Y:S01]  /*6c50*/  VOTE.ANY P6, P5 ;  /* 0x0000000000ff7806 */ /* 0x000fe200028c0100 */
[----:B---34-:R-:W-:-:S12]  /*6c60*/  ENDCOLLECTIVE ;  /* 0x000000000000791b */ /* 0x018fd80003800000 */
.L_x_294:
[----:B------:R-:W-:Y:S05]  /*6c70*/  BSYNC B2 ;  /* 0x0000000000027941 */ /* 0x000fea0003800000 */
.L_x_293:
[----:B------:R-:W-:Y:S01]  /*6c80*/  PLOP3.LUT P5, PT, P6, PT, PT, 0x80, 0x8 ;  /* 0x000000000008781c */ /* 0x000fe200037af070 */
[----:B------:R-:W-:-:S12]  /*6c90*/  BRA `(.L_x_295) ;  /* 0xffffffe000c87947 */ /* 0x000fd8000383ffff */
        .type           $_Z12expand_level8GPU_Data$_Z20device_bsearch_arrayPiii,@function
        .size           $_Z12expand_level8GPU_Data$_Z20device_bsearch_arrayPiii,(.L_x_301 - $_Z12expand_level8GPU_Data$_Z20device_bsearch_arrayPiii)
$_Z12expand_level8GPU_Data$_Z20device_bsearch_arrayPiii:
[----:B------:R-:W-:Y:S02]  /*6ca0*/  VIADD R1, R1, 0xfffffff0 ;  /* 0xfffffff001017836 */ /* 0x000fe40000000000 */
[----:B------:R-:W-:Y:S02]  /*6cb0*/  IMAD.MOV.U32 R9, RZ, RZ, R5 ;  /* 0x000000ffff097224 */ /* 0x000fe400078e0005 */
[----:B------:R-:W-:Y:S01]  /*6cc0*/  IMAD.MOV.U32 R8, RZ, RZ, R4 ;  /* 0x000000ffff087224 */ /* 0x000fe200078e0004 */
[----:B------:R-:W-:Y:S04]  /*6cd0*/  STL [R1+0xc], R21 ;  /* 0x00000c1501007387 */ /* 0x000fe80000100800 */
[----:B------:R-:W-:Y:S04]  /*6ce0*/  STL [R1+0x8], R20 ;  /* 0x0000081401007387 */ /* 0x000fe80000100800 */
[----:B------:R0:W-:Y:S04]  /*6cf0*/  STL [R1+0x4], R16 ;  /* 0x0000041001007387 */ /* 0x0001e80000100800 */
[----:B------:R1:W-:Y:S01]  /*6d00*/  STL [R1], R2 ;  /* 0x0000000201007387 */ /* 0x0003e20000100800 */
[----:B0-----:R-:W0:Y:S05]  /*6d10*/  BMOV.32.CLEAR R16, B6 ;  /* 0x0000000006107355 */ /* 0x001e2a0000100000 */
[----:B-1----:R-:W-:Y:S01]  /*6d20*/  IMAD.MOV.U32 R2, RZ, RZ, R6 ;  /* 0x000000ffff027224 */ /* 0x002fe200078e0006 */
[----:B------:R-:W1:Y:S01]  /*6d30*/  LDC.64 R12, c[0x0][0x358] ;  /* 0x0000d600ff0c7b82 */ /* 0x000e620000000a00 */
[----:B------:R-:W-:Y:S04]  /*6d40*/  BSSY.RECONVERGENT B6, `(.L_x_296) ;  /* 0x000001e000067945 */ /* 0x000fe80003800200 */
[----:B0-----:R-:W-:Y:S01]  /*6d50*/  BSSY.RELIABLE B0, `(.L_x_297) ;  /* 0x0000011000007945 */ /* 0x001fe20003800100 */
.L_x_299:
[----:B------:R-:W-:Y:S01]  /*6d60*/  ISETP.GE.AND P0, PT, R2, 0x1, PT ;  /* 0x000000010200780c */ /* 0x000fe20003f06270 */
[----:B------:R-:W-:Y:S02]  /*6d70*/  IMAD.MOV.U32 R3, RZ, RZ, R2 ;  /* 0x000000ffff037224 */ /* 0x000fe400078e0002 */
[----:B------:R-:W-:-:S10]  /*6d80*/  IMAD.MOV.U32 R4, RZ, RZ, -0x1 ;  /* 0xffffffffff047424 */ /* 0x000fd400078e00ff */
[----:B------:R-:W-:Y:S05]  /*6d90*/  @!P0 BREAK.RELIABLE B0 ;  /* 0x0000000000008942 */ /* 0x000fea0003800100 */
[----:B------:R-:W-:Y:S05]  /*6da0*/  @!P0 BRA `(.L_x_298) ;  /* 0x00000000005c8947 */ /* 0x000fea0003800000 */
[----:B-1----:R-:W-:Y:S02]  /*6db0*/  R2UR UR4, R12 ;  /* 0x000000000c0472ca */ /* 0x002fe400000e0000 */
[----:B------:R-:W-:Y:S02]  /*6dc0*/  R2UR UR5, R13 ;  /* 0x000000000d0572ca */ /* 0x000fe400000e0000 */
[----:B------:R-:W-:-:S05]  /*6dd0*/  SHF.R.U32.HI R2, RZ, 0x1, R2 ;  /* 0x00000001ff027819 */ /* 0x000fca0000011602 */
[----:B------:R-:W-:-:S06]  /*6de0*/  IMAD.WIDE.U32 R10, R2, 0x4, R8 ;  /* 0x00000004020a7825 */ /* 0x000fcc00078e0008 */
[----:B------:R-:W2:Y:S01]  /*6df0*/  LD.E R0, desc[UR4][R10.64] ;  /* 0x000000040a007980 */ /* 0x000ea2000c101900 */
[----:B------:R-:W-:Y:S01]  /*6e00*/  IMAD.MOV.U32 R4, RZ, RZ, R2 ;  /* 0x000000ffff047224 */ /* 0x000fe200078e0002 */
[----:B--2---:R-:W-:-:S13]  /*6e10*/  ISETP.NE.AND P0, PT, R0, R7, PT ;  /* 0x000000070000720c */ /* 0x004fda0003f05270 */
[----:B------:R-:W-:Y:S05]  /*6e20*/  @!P0 BREAK.RELIABLE B0 ;  /* 0x0000000000008942 */ /* 0x000fea0003800100 */
[----:B------:R-:W-:Y:S05]  /*6e30*/  @!P0 BRA `(.L_x_298) ;  /* 0x0000000000388947 */ /* 0x000fea0003800000 */
[----:B------:R-:W-:-:S13]  /*6e40*/  ISETP.GT.AND P0, PT, R0, R7, PT ;  /* 0x000000070000720c */ /* 0x000fda0003f04270 */
[----:B------:R-:W-:Y:S05]  /*6e50*/  @P0 BRA `(.L_x_299) ;  /* 0xfffffffc00c00947 */ /* 0x000fea000383ffff */
[----:B------:R-:W-:Y:S05]  /*6e60*/  BSYNC.RELIABLE B0 ;  /* 0x0000000000007941 */ /* 0x000fea0003800100 */
.L_x_297:
[----:B------:R-:W-:Y:S01]  /*6e70*/  IADD3 R4, P0, PT, R10, 0x4, RZ ;  /* 0x000000040a047810 */ /* 0x000fe20007f1e0ff */
[----:B------:R-:W-:Y:S01]  /*6e80*/  IMAD.MOV.U32 R21, RZ, RZ, 0x0 ;  /* 0x00000000ff157424 */ /* 0x000fe200078e00ff */
[----:B------:R-:W-:Y:S02]  /*6e90*/  LOP3.LUT R6, RZ, R2, RZ, 0x33, !PT ;  /* 0x00000002ff067212 */ /* 0x000fe400078e33ff */
[----:B------:R-:W-:Y:S01]  /*6ea0*/  MOV R20, 0x6ee0 ;  /* 0x00006ee000147802 */ /* 0x000fe20000000f00 */
[----:B------:R-:W-:Y:S02]  /*6eb0*/  IMAD.X R5, RZ, RZ, R11, P0 ;  /* 0x000000ffff057224 */ /* 0x000fe400000e060b */
[----:B------:R-:W-:-:S07]  /*6ec0*/  IMAD.IADD R6, R6, 0x1, R3 ;  /* 0x0000000106067824 */ /* 0x000fce00078e0203 */
[----:B------:R-:W-:Y:S05]  /*6ed0*/  CALL.REL.NOINC `($_Z12expand_level8GPU_Data$_Z20device_bsearch_arrayPiii) ;  /* 0xfffffffc00707944 */ /* 0x000fea0003c3ffff */
[----:B------:R-:W-:Y:S01]  /*6ee0*/  ISETP.NE.AND P0, PT, R4, -0x1, PT ;  /* 0xffffffff0400780c */ /* 0x000fe20003f05270 */
[----:B------:R-:W-:Y:S02]  /*6ef0*/  IMAD.MOV.U32 R3, RZ, RZ, R4 ;  /* 0x000000ffff037224 */ /* 0x000fe400078e0004 */
[----:B------:R-:W-:-:S10]  /*6f00*/  IMAD.MOV.U32 R4, RZ, RZ, -0x1 ;  /* 0xffffffffff047424 */ /* 0x000fd400078e00ff */
[----:B------:R-:W-:-:S07]  /*6f10*/  @P0 IADD3 R4, PT, PT, R2, 0x1, R3 ;  /* 0x0000000102040810 */ /* 0x000fce0007ffe003 */
.L_x_298:
[----:B------:R-:W-:Y:S05]  /*6f20*/  BSYNC.RECONVERGENT B6 ;  /* 0x0000000000067941 */ /* 0x000fea0003800200 */
.L_x_296:
[----:B------:R-:W1:Y:S01]  /*6f30*/  LDL R20, [R1+0x8] ;  /* 0x0000080001147983 */ /* 0x000e620000100800 */
[----:B------:R0:W-:Y:S05]  /*6f40*/  BMOV.32 B6, R16 ;  /* 0x0000001006007356 */ /* 0x0001ea0000000000 */
[----:B------:R-:W1:Y:S04]  /*6f50*/  LDL R21, [R1+0xc] ;  /* 0x00000c0001157983 */ /* 0x000e680000100800 */
[----:B------:R-:W1:Y:S04]  /*6f60*/  LDL R2, [R1] ;  /* 0x0000000001027983 */ /* 0x000e680000100800 */
[----:B0-----:R0:W1:Y:S02]  /*6f70*/  LDL R16, [R1+0x4] ;  /* 0x0000040001107983 */ /* 0x0010640000100800 */
[----:B0-----:R-:W-:Y:S01]  /*6f80*/  VIADD R1, R1, 0x10 ;  /* 0x0000001001017836 */ /* 0x001fe20000000000 */
[----:B-1----:R-:W-:Y:S06]  /*6f90*/  RET.REL.NODEC R20 `(_Z12expand_level8GPU_Data) ;  /* 0xffffff9014187950 */ /* 0x002fec0003c3ffff */
.L_x_300:
        /* <DEDUP_REMOVED lines=14> */
.L_x_301:


//--------------------- .nv.shared.reserved.0     --------------------------
	.section	.nv.shared.reserved.0,"aw",@nobits
	.weak		__nv_reservedSMEM_offset_0_alias
	.size		__nv_reservedSMEM_offset_0_alias, 0, 64
	.other		__nv_reservedSMEM_offset_0_alias,@"STO_CUDA_RESERVED_SHARED STV_DEFAULT"
__nv_reservedSMEM_offset_0_alias:
	.zero		0
	.zero		64


//--------------------- .nv.shared._Z16transfer_buffers8GPU_Data --------------------------
	.section	.nv.shared._Z16transfer_buffers8GPU_Data,"aw",@nobits
	.sectionflags	@""
	.align	8
.nv.shared._Z16transfer_buffers8GPU_Data:
	.zero		1356


//--------------------- .nv.shared._Z12expand_level8GPU_Data --------------------------
	.section	.nv.shared._Z12expand_level8GPU_Data,"aw",@nobits
	.sectionflags	@""
	.align	8
.nv.shared._Z12expand_level8GPU_Data:
	.zero		33296


//--------------------- .nv.constant0._Z16fill_from_buffer8GPU_Data --------------------------
	.section	.nv.constant0._Z16fill_from_buffer8GPU_Data,"a",@progbits
	.sectionflags	@""
	.align	4
.nv.constant0._Z16fill_from_buffer8GPU_Data:
	.zero		1208


//--------------------- .nv.constant0._Z16transfer_buffers8GPU_Data --------------------------
	.section	.nv.constant0._Z16transfer_buffers8GPU_Data,"a",@progbits
	.sectionflags	@""
	.align	4
.nv.constant0._Z16transfer_buffers8GPU_Data:
	.zero		1208


//--------------------- .nv.constant0._Z12expand_level8GPU_Data --------------------------
	.section	.nv.constant0._Z12expand_level8GPU_Data,"a",@progbits
	.sectionflags	@""
	.align	4
.nv.constant0._Z12expand_level8GPU_Data:
	.zero		1208


//--------------------- SYMBOLS --------------------------

	.type		.nv.reservedSmem.offset0,@object
	.size		.nv.reservedSmem.offset0,0x4
	.type		.nv.reservedSmem.cap,@object
	.size		.nv.reservedSmem.cap,0x4
